//
// Generated by NVIDIA NVVM Compiler
//
// Compiler Build ID: CL-36424714
// Cuda compilation tools, release 13.0, V13.0.88
// Based on NVVM 20.0.0
//

.version 9.0
.target sm_100
.address_size 64

	// .globl	_Z8gaussRegPfS_S_f
.const .align 4 .u32 numFreqs;
.const .align 4 .u32 numPoints;

.visible .entry _Z8gaussRegPfS_S_f(
	.param .u64 .ptr .align 1 _Z8gaussRegPfS_S_f_param_0,
	.param .u64 .ptr .align 1 _Z8gaussRegPfS_S_f_param_1,
	.param .u64 .ptr .align 1 _Z8gaussRegPfS_S_f_param_2,
	.param .f32 _Z8gaussRegPfS_S_f_param_3
)
{
	.reg .pred 	%p<47>;
	.reg .b32 	%r<119>;
	.reg .b32 	%f<237>;
	.reg .b64 	%rd<41>;

	ld.param.u64 	%rd12, [_Z8gaussRegPfS_S_f_param_0];
	ld.param.u64 	%rd13, [_Z8gaussRegPfS_S_f_param_1];
	ld.param.u64 	%rd14, [_Z8gaussRegPfS_S_f_param_2];
	ld.param.f32 	%f66, [_Z8gaussRegPfS_S_f_param_3];
	cvta.to.global.u64 	%rd1, %rd14;
	mov.u32 	%r39, %tid.x;
	mov.u32 	%r40, %ntid.x;
	mov.u32 	%r41, %ctaid.x;
	mad.lo.s32 	%r1, %r40, %r41, %r39;
	ld.const.u32 	%r42, [numPoints];
	setp.ge.s32 	%p1, %r1, %r42;
	@%p1 bra 	$L__BB0_25;
	cvta.to.global.u64 	%rd2, %rd12;
	cvta.to.global.u64 	%rd15, %rd13;
	ld.const.u32 	%r2, [numFreqs];
	mul.lo.s32 	%r3, %r2, %r1;
	mul.wide.s32 	%rd16, %r3, 4;
	add.s64 	%rd3, %rd2, %rd16;
	mul.lo.s32 	%r44, %r1, 3;
	mul.wide.s32 	%rd17, %r44, 4;
	add.s64 	%rd4, %rd15, %rd17;
	add.s32 	%r4, %r2, -1;
	mul.wide.s32 	%rd18, %r2, 4;
	add.s64 	%rd19, %rd1, %rd18;
	ld.global.f32 	%f67, [%rd19+-4];
	ld.global.f32 	%f68, [%rd1];
	sub.f32 	%f69, %f67, %f68;
	mov.f32 	%f70, 0f447A0000;
	div.rn.f32 	%f1, %f70, %f69;
	setp.lt.s32 	%p2, %r2, 2;
	mov.b32 	%r116, 0;
	@%p2 bra 	$L__BB0_15;
	ld.global.f32 	%f202, [%rd3];
	and.b32  	%r5, %r4, 15;
	setp.lt.u32 	%p3, %r2, 17;
	mov.b32 	%r116, 0;
	mov.b32 	%r108, 1;
	@%p3 bra 	$L__BB0_6;
	and.b32  	%r6, %r4, -16;
	add.s64 	%rd21, %rd16, %rd2;
	add.s64 	%rd39, %rd21, 32;
	mov.b32 	%r102, 0;
	mov.u32 	%r116, %r102;
$L__BB0_4:
	.pragma "nounroll";
	add.s32 	%r49, %r102, 1;
	ld.global.f32 	%f71, [%rd39+-28];
	setp.gt.f32 	%p4, %f71, %f202;
	selp.f32 	%f72, %f71, %f202, %p4;
	selp.b32 	%r50, %r49, %r116, %p4;
	ld.global.f32 	%f73, [%rd39+-24];
	setp.gt.f32 	%p5, %f73, %f72;
	selp.f32 	%f74, %f73, %f72, %p5;
	add.s32 	%r51, %r102, 2;
	selp.b32 	%r52, %r51, %r50, %p5;
	ld.global.f32 	%f75, [%rd39+-20];
	setp.gt.f32 	%p6, %f75, %f74;
	selp.f32 	%f76, %f75, %f74, %p6;
	add.s32 	%r53, %r102, 3;
	selp.b32 	%r54, %r53, %r52, %p6;
	ld.global.f32 	%f77, [%rd39+-16];
	setp.gt.f32 	%p7, %f77, %f76;
	selp.f32 	%f78, %f77, %f76, %p7;
	add.s32 	%r55, %r102, 4;
	selp.b32 	%r56, %r55, %r54, %p7;
	ld.global.f32 	%f79, [%rd39+-12];
	setp.gt.f32 	%p8, %f79, %f78;
	selp.f32 	%f80, %f79, %f78, %p8;
	add.s32 	%r57, %r102, 5;
	selp.b32 	%r58, %r57, %r56, %p8;
	ld.global.f32 	%f81, [%rd39+-8];
	setp.gt.f32 	%p9, %f81, %f80;
	selp.f32 	%f82, %f81, %f80, %p9;
	add.s32 	%r59, %r102, 6;
	selp.b32 	%r60, %r59, %r58, %p9;
	ld.global.f32 	%f83, [%rd39+-4];
	setp.gt.f32 	%p10, %f83, %f82;
	selp.f32 	%f84, %f83, %f82, %p10;
	add.s32 	%r61, %r102, 7;
	selp.b32 	%r62, %r61, %r60, %p10;
	ld.global.f32 	%f85, [%rd39];
	setp.gt.f32 	%p11, %f85, %f84;
	selp.f32 	%f86, %f85, %f84, %p11;
	add.s32 	%r63, %r102, 8;
	selp.b32 	%r64, %r63, %r62, %p11;
	ld.global.f32 	%f87, [%rd39+4];
	setp.gt.f32 	%p12, %f87, %f86;
	selp.f32 	%f88, %f87, %f86, %p12;
	add.s32 	%r65, %r102, 9;
	selp.b32 	%r66, %r65, %r64, %p12;
	ld.global.f32 	%f89, [%rd39+8];
	setp.gt.f32 	%p13, %f89, %f88;
	selp.f32 	%f90, %f89, %f88, %p13;
	add.s32 	%r67, %r102, 10;
	selp.b32 	%r68, %r67, %r66, %p13;
	ld.global.f32 	%f91, [%rd39+12];
	setp.gt.f32 	%p14, %f91, %f90;
	selp.f32 	%f92, %f91, %f90, %p14;
	add.s32 	%r69, %r102, 11;
	selp.b32 	%r70, %r69, %r68, %p14;
	ld.global.f32 	%f93, [%rd39+16];
	setp.gt.f32 	%p15, %f93, %f92;
	selp.f32 	%f94, %f93, %f92, %p15;
	add.s32 	%r71, %r102, 12;
	selp.b32 	%r72, %r71, %r70, %p15;
	ld.global.f32 	%f95, [%rd39+20];
	setp.gt.f32 	%p16, %f95, %f94;
	selp.f32 	%f96, %f95, %f94, %p16;
	add.s32 	%r73, %r102, 13;
	selp.b32 	%r74, %r73, %r72, %p16;
	ld.global.f32 	%f97, [%rd39+24];
	setp.gt.f32 	%p17, %f97, %f96;
	selp.f32 	%f98, %f97, %f96, %p17;
	add.s32 	%r75, %r102, 14;
	selp.b32 	%r76, %r75, %r74, %p17;
	ld.global.f32 	%f99, [%rd39+28];
	setp.gt.f32 	%p18, %f99, %f98;
	selp.f32 	%f100, %f99, %f98, %p18;
	add.s32 	%r77, %r102, 15;
	selp.b32 	%r78, %r77, %r76, %p18;
	ld.global.f32 	%f101, [%rd39+32];
	setp.gt.f32 	%p19, %f101, %f100;
	selp.f32 	%f202, %f101, %f100, %p19;
	add.s32 	%r102, %r102, 16;
	selp.b32 	%r116, %r102, %r78, %p19;
	add.s64 	%rd39, %rd39, 64;
	setp.ne.s32 	%p20, %r102, %r6;
	@%p20 bra 	$L__BB0_4;
	add.s32 	%r108, %r102, 1;
$L__BB0_6:
	setp.eq.s32 	%p21, %r5, 0;
	@%p21 bra 	$L__BB0_15;
	and.b32  	%r15, %r4, 7;
	setp.lt.u32 	%p22, %r5, 8;
	@%p22 bra 	$L__BB0_9;
	mul.wide.u32 	%rd22, %r108, 4;
	add.s64 	%rd23, %rd3, %rd22;
	ld.global.f32 	%f102, [%rd23];
	setp.gt.f32 	%p23, %f102, %f202;
	selp.f32 	%f103, %f102, %f202, %p23;
	selp.b32 	%r80, %r108, %r116, %p23;
	add.s32 	%r81, %r108, 1;
	ld.global.f32 	%f104, [%rd23+4];
	setp.gt.f32 	%p24, %f104, %f103;
	selp.f32 	%f105, %f104, %f103, %p24;
	selp.b32 	%r82, %r81, %r80, %p24;
	add.s32 	%r83, %r108, 2;
	ld.global.f32 	%f106, [%rd23+8];
	setp.gt.f32 	%p25, %f106, %f105;
	selp.f32 	%f107, %f106, %f105, %p25;
	selp.b32 	%r84, %r83, %r82, %p25;
	add.s32 	%r85, %r108, 3;
	ld.global.f32 	%f108, [%rd23+12];
	setp.gt.f32 	%p26, %f108, %f107;
	selp.f32 	%f109, %f108, %f107, %p26;
	selp.b32 	%r86, %r85, %r84, %p26;
	add.s32 	%r87, %r108, 4;
	ld.global.f32 	%f110, [%rd23+16];
	setp.gt.f32 	%p27, %f110, %f109;
	selp.f32 	%f111, %f110, %f109, %p27;
	selp.b32 	%r88, %r87, %r86, %p27;
	add.s32 	%r89, %r108, 5;
	ld.global.f32 	%f112, [%rd23+20];
	setp.gt.f32 	%p28, %f112, %f111;
	selp.f32 	%f113, %f112, %f111, %p28;
	selp.b32 	%r90, %r89, %r88, %p28;
	add.s32 	%r91, %r108, 6;
	ld.global.f32 	%f114, [%rd23+24];
	setp.gt.f32 	%p29, %f114, %f113;
	selp.f32 	%f115, %f114, %f113, %p29;
	selp.b32 	%r92, %r91, %r90, %p29;
	add.s32 	%r93, %r108, 7;
	ld.global.f32 	%f116, [%rd23+28];
	setp.gt.f32 	%p30, %f116, %f115;
	selp.f32 	%f202, %f116, %f115, %p30;
	selp.b32 	%r116, %r93, %r92, %p30;
	add.s32 	%r108, %r108, 8;
$L__BB0_9:
	setp.eq.s32 	%p31, %r15, 0;
	@%p31 bra 	$L__BB0_15;
	and.b32  	%r21, %r4, 3;
	setp.lt.u32 	%p32, %r15, 4;
	@%p32 bra 	$L__BB0_12;
	mul.wide.u32 	%rd24, %r108, 4;
	add.s64 	%rd25, %rd3, %rd24;
	ld.global.f32 	%f117, [%rd25];
	setp.gt.f32 	%p33, %f117, %f202;
	selp.f32 	%f118, %f117, %f202, %p33;
	selp.b32 	%r95, %r108, %r116, %p33;
	add.s32 	%r96, %r108, 1;
	ld.global.f32 	%f119, [%rd25+4];
	setp.gt.f32 	%p34, %f119, %f118;
	selp.f32 	%f120, %f119, %f118, %p34;
	selp.b32 	%r97, %r96, %r95, %p34;
	add.s32 	%r98, %r108, 2;
	ld.global.f32 	%f121, [%rd25+8];
	setp.gt.f32 	%p35, %f121, %f120;
	selp.f32 	%f122, %f121, %f120, %p35;
	selp.b32 	%r99, %r98, %r97, %p35;
	add.s32 	%r100, %r108, 3;
	ld.global.f32 	%f123, [%rd25+12];
	setp.gt.f32 	%p36, %f123, %f122;
	selp.f32 	%f202, %f123, %f122, %p36;
	selp.b32 	%r116, %r100, %r99, %p36;
	add.s32 	%r108, %r108, 4;
$L__BB0_12:
	setp.eq.s32 	%p37, %r21, 0;
	@%p37 bra 	$L__BB0_15;
	mul.wide.u32 	%rd27, %r108, 4;
	add.s64 	%rd28, %rd16, %rd27;
	add.s64 	%rd40, %rd2, %rd28;
	neg.s32 	%r113, %r21;
$L__BB0_14:
	.pragma "nounroll";
	ld.global.f32 	%f124, [%rd40];
	setp.gt.f32 	%p38, %f124, %f202;
	selp.f32 	%f202, %f124, %f202, %p38;
	selp.b32 	%r116, %r108, %r116, %p38;
	add.s32 	%r108, %r108, 1;
	add.s64 	%rd40, %rd40, 4;
	add.s32 	%r113, %r113, 1;
	setp.ne.s32 	%p39, %r113, 0;
	@%p39 bra 	$L__BB0_14;
$L__BB0_15:
	mul.wide.u32 	%rd29, %r116, 4;
	add.s64 	%rd30, %rd3, %rd29;
	ld.global.f32 	%f126, [%rd30];
	mul.f32 	%f12, %f66, %f126;
	setp.ge.s32 	%p40, %r116, %r2;
	add.s64 	%rd11, %rd1, %rd29;
	mov.f32 	%f229, 0f00000000;
	mov.f32 	%f230, %f229;
	mov.f32 	%f231, %f229;
	mov.f32 	%f232, %f229;
	mov.f32 	%f233, %f229;
	mov.f32 	%f234, %f229;
	mov.f32 	%f235, %f229;
	mov.f32 	%f236, %f229;
	@%p40 bra 	$L__BB0_19;
	mov.f32 	%f236, 0f00000000;
	mov.u32 	%r117, %r116;
	mov.f32 	%f235, %f236;
	mov.f32 	%f234, %f236;
	mov.f32 	%f233, %f236;
	mov.f32 	%f232, %f236;
	mov.f32 	%f231, %f236;
	mov.f32 	%f230, %f236;
	mov.f32 	%f229, %f236;
$L__BB0_17:
	mul.wide.u32 	%rd31, %r117, 4;
	add.s64 	%rd32, %rd3, %rd31;
	ld.global.f32 	%f21, [%rd32];
	setp.leu.f32 	%p41, %f21, %f12;
	@%p41 bra 	$L__BB0_19;
	lg2.approx.f32 	%f128, %f21;
	mul.f32 	%f129, %f128, 0f3F317218;
	add.s64 	%rd34, %rd1, %rd31;
	ld.global.f32 	%f130, [%rd34];
	ld.global.f32 	%f131, [%rd11];
	sub.f32 	%f132, %f130, %f131;
	mul.f32 	%f133, %f1, %f132;
	add.f32 	%f230, %f230, 0f3F800000;
	add.f32 	%f231, %f231, %f133;
	mul.f32 	%f134, %f133, %f133;
	add.f32 	%f232, %f232, %f134;
	mul.f32 	%f135, %f133, %f134;
	add.f32 	%f233, %f233, %f135;
	fma.rn.f32 	%f234, %f133, %f135, %f234;
	add.f32 	%f236, %f236, %f129;
	fma.rn.f32 	%f235, %f129, %f133, %f235;
	fma.rn.f32 	%f229, %f129, %f134, %f229;
	add.s32 	%r117, %r117, 1;
	setp.lt.s32 	%p42, %r117, %r2;
	@%p42 bra 	$L__BB0_17;
$L__BB0_19:
	setp.lt.s32 	%p43, %r116, 2;
	@%p43 bra 	$L__BB0_22;
$L__BB0_20:
	add.s32 	%r38, %r116, -1;
	mul.wide.u32 	%rd35, %r38, 4;
	add.s64 	%rd36, %rd3, %rd35;
	ld.global.f32 	%f46, [%rd36];
	setp.leu.f32 	%p44, %f46, %f12;
	@%p44 bra 	$L__BB0_22;
	lg2.approx.f32 	%f136, %f46;
	mul.f32 	%f137, %f136, 0f3F317218;
	add.s64 	%rd38, %rd1, %rd35;
	ld.global.f32 	%f138, [%rd38];
	ld.global.f32 	%f139, [%rd11];
	sub.f32 	%f140, %f138, %f139;
	mul.f32 	%f141, %f1, %f140;
	add.f32 	%f230, %f230, 0f3F800000;
	add.f32 	%f231, %f231, %f141;
	mul.f32 	%f142, %f141, %f141;
	add.f32 	%f232, %f232, %f142;
	mul.f32 	%f143, %f141, %f142;
	add.f32 	%f233, %f233, %f143;
	fma.rn.f32 	%f234, %f141, %f143, %f234;
	add.f32 	%f236, %f236, %f137;
	fma.rn.f32 	%f235, %f137, %f141, %f235;
	fma.rn.f32 	%f229, %f137, %f142, %f229;
	setp.gt.u32 	%p45, %r116, 2;
	mov.u32 	%r116, %r38;
	@%p45 bra 	$L__BB0_20;
$L__BB0_22:
	mul.f32 	%f144, %f230, %f232;
	mul.f32 	%f145, %f231, %f231;
	sub.f32 	%f146, %f144, %f145;
	mul.f32 	%f147, %f229, %f146;
	mul.f32 	%f148, %f230, %f233;
	mul.f32 	%f149, %f231, %f232;
	sub.f32 	%f150, %f148, %f149;
	mul.f32 	%f151, %f235, %f150;
	sub.f32 	%f152, %f147, %f151;
	mul.f32 	%f153, %f231, %f233;
	mul.f32 	%f154, %f232, %f232;
	sub.f32 	%f155, %f153, %f154;
	fma.rn.f32 	%f156, %f155, %f236, %f152;
	mul.f32 	%f157, %f234, %f146;
	mul.f32 	%f158, %f233, %f150;
	sub.f32 	%f159, %f157, %f158;
	fma.rn.f32 	%f160, %f232, %f155, %f159;
	div.rn.f32 	%f63, %f156, %f160;
	mul.f32 	%f161, %f230, %f235;
	mul.f32 	%f162, %f231, %f236;
	sub.f32 	%f163, %f161, %f162;
	mul.f32 	%f164, %f234, %f163;
	mul.f32 	%f165, %f229, %f230;
	mul.f32 	%f166, %f232, %f236;
	sub.f32 	%f167, %f165, %f166;
	mul.f32 	%f168, %f233, %f167;
	sub.f32 	%f169, %f164, %f168;
	mul.f32 	%f170, %f229, %f231;
	mul.f32 	%f171, %f232, %f235;
	sub.f32 	%f172, %f170, %f171;
	fma.rn.f32 	%f173, %f232, %f172, %f169;
	div.rn.f32 	%f64, %f173, %f160;
	mul.f32 	%f174, %f231, %f235;
	sub.f32 	%f175, %f166, %f174;
	mul.f32 	%f176, %f234, %f175;
	mul.f32 	%f177, %f233, %f236;
	sub.f32 	%f178, %f177, %f170;
	mul.f32 	%f179, %f233, %f178;
	sub.f32 	%f180, %f176, %f179;
	mul.f32 	%f181, %f233, %f235;
	mul.f32 	%f182, %f229, %f232;
	sub.f32 	%f183, %f181, %f182;
	fma.rn.f32 	%f184, %f232, %f183, %f180;
	div.rn.f32 	%f65, %f184, %f160;
	setp.leu.f32 	%p46, %f63, 0f00000000;
	@%p46 bra 	$L__BB0_24;
	mov.b32 	%r101, 0;
	st.global.u32 	[%rd4+8], %r101;
	st.global.u32 	[%rd4+4], %r101;
	st.global.u32 	[%rd4], %r101;
	bra.uni 	$L__BB0_25;
$L__BB0_24:
	mul.f32 	%f185, %f64, %f64;
	mul.f32 	%f186, %f63, 0fC0800000;
	div.rn.f32 	%f187, %f185, %f186;
	add.f32 	%f188, %f65, %f187;
	mul.f32 	%f189, %f188, 0f3FB8AA3B;
	ex2.approx.f32 	%f190, %f189;
	st.global.f32 	[%rd4], %f190;
	div.rn.f32 	%f191, %f64, %f1;
	add.f32 	%f192, %f63, %f63;
	div.rn.f32 	%f193, %f191, %f192;
	ld.global.f32 	%f194, [%rd11];
	sub.f32 	%f195, %f194, %f193;
	st.global.f32 	[%rd4+4], %f195;
	mov.f32 	%f196, 0fBF800000;
	div.rn.f32 	%f197, %f196, %f192;
	sqrt.rn.f32 	%f198, %f197;
	div.rn.f32 	%f199, %f198, %f1;
	st.global.f32 	[%rd4+8], %f199;
$L__BB0_25:
	ret;

}
	// .globl	_Z9findPeaksPfS_S_
.visible .entry _Z9findPeaksPfS_S_(
	.param .u64 .ptr .align 1 _Z9findPeaksPfS_S__param_0,
	.param .u64 .ptr .align 1 _Z9findPeaksPfS_S__param_1,
	.param .u64 .ptr .align 1 _Z9findPeaksPfS_S__param_2
)
{
	.reg .pred 	%p<40>;
	.reg .b32 	%r<110>;
	.reg .b32 	%f<71>;
	.reg .b64 	%rd<34>;

	ld.param.u64 	%rd12, [_Z9findPeaksPfS_S__param_0];
	ld.param.u64 	%rd13, [_Z9findPeaksPfS_S__param_1];
	ld.param.u64 	%rd14, [_Z9findPeaksPfS_S__param_2];
	mov.u32 	%r35, %tid.x;
	mov.u32 	%r36, %ntid.x;
	mov.u32 	%r37, %ctaid.x;
	mad.lo.s32 	%r1, %r36, %r37, %r35;
	ld.const.u32 	%r38, [numPoints];
	setp.ge.s32 	%p1, %r1, %r38;
	@%p1 bra 	$L__BB1_17;
	cvta.to.global.u64 	%rd1, %rd12;
	cvta.to.global.u64 	%rd2, %rd13;
	ld.const.u32 	%r2, [numFreqs];
	mul.lo.s32 	%r3, %r2, %r1;
	setp.lt.s32 	%p2, %r2, 2;
	mov.b64 	%rd33, 0;
	@%p2 bra 	$L__BB1_16;
	mul.wide.s32 	%rd16, %r3, 4;
	add.s64 	%rd3, %rd1, %rd16;
	ld.global.f32 	%f68, [%rd3];
	add.s32 	%r4, %r2, -1;
	and.b32  	%r5, %r4, 15;
	setp.lt.u32 	%p3, %r2, 17;
	mov.b32 	%r109, 0;
	mov.b32 	%r101, 1;
	@%p3 bra 	$L__BB1_6;
	and.b32  	%r6, %r4, -16;
	add.s64 	%rd18, %rd16, %rd1;
	add.s64 	%rd31, %rd18, 32;
	mov.b32 	%r95, 0;
	mov.u32 	%r109, %r95;
$L__BB1_4:
	.pragma "nounroll";
	add.s32 	%r43, %r95, 1;
	ld.global.f32 	%f11, [%rd31+-28];
	setp.gt.f32 	%p4, %f11, %f68;
	selp.f32 	%f12, %f11, %f68, %p4;
	selp.b32 	%r44, %r43, %r109, %p4;
	ld.global.f32 	%f13, [%rd31+-24];
	setp.gt.f32 	%p5, %f13, %f12;
	selp.f32 	%f14, %f13, %f12, %p5;
	add.s32 	%r45, %r95, 2;
	selp.b32 	%r46, %r45, %r44, %p5;
	ld.global.f32 	%f15, [%rd31+-20];
	setp.gt.f32 	%p6, %f15, %f14;
	selp.f32 	%f16, %f15, %f14, %p6;
	add.s32 	%r47, %r95, 3;
	selp.b32 	%r48, %r47, %r46, %p6;
	ld.global.f32 	%f17, [%rd31+-16];
	setp.gt.f32 	%p7, %f17, %f16;
	selp.f32 	%f18, %f17, %f16, %p7;
	add.s32 	%r49, %r95, 4;
	selp.b32 	%r50, %r49, %r48, %p7;
	ld.global.f32 	%f19, [%rd31+-12];
	setp.gt.f32 	%p8, %f19, %f18;
	selp.f32 	%f20, %f19, %f18, %p8;
	add.s32 	%r51, %r95, 5;
	selp.b32 	%r52, %r51, %r50, %p8;
	ld.global.f32 	%f21, [%rd31+-8];
	setp.gt.f32 	%p9, %f21, %f20;
	selp.f32 	%f22, %f21, %f20, %p9;
	add.s32 	%r53, %r95, 6;
	selp.b32 	%r54, %r53, %r52, %p9;
	ld.global.f32 	%f23, [%rd31+-4];
	setp.gt.f32 	%p10, %f23, %f22;
	selp.f32 	%f24, %f23, %f22, %p10;
	add.s32 	%r55, %r95, 7;
	selp.b32 	%r56, %r55, %r54, %p10;
	ld.global.f32 	%f25, [%rd31];
	setp.gt.f32 	%p11, %f25, %f24;
	selp.f32 	%f26, %f25, %f24, %p11;
	add.s32 	%r57, %r95, 8;
	selp.b32 	%r58, %r57, %r56, %p11;
	ld.global.f32 	%f27, [%rd31+4];
	setp.gt.f32 	%p12, %f27, %f26;
	selp.f32 	%f28, %f27, %f26, %p12;
	add.s32 	%r59, %r95, 9;
	selp.b32 	%r60, %r59, %r58, %p12;
	ld.global.f32 	%f29, [%rd31+8];
	setp.gt.f32 	%p13, %f29, %f28;
	selp.f32 	%f30, %f29, %f28, %p13;
	add.s32 	%r61, %r95, 10;
	selp.b32 	%r62, %r61, %r60, %p13;
	ld.global.f32 	%f31, [%rd31+12];
	setp.gt.f32 	%p14, %f31, %f30;
	selp.f32 	%f32, %f31, %f30, %p14;
	add.s32 	%r63, %r95, 11;
	selp.b32 	%r64, %r63, %r62, %p14;
	ld.global.f32 	%f33, [%rd31+16];
	setp.gt.f32 	%p15, %f33, %f32;
	selp.f32 	%f34, %f33, %f32, %p15;
	add.s32 	%r65, %r95, 12;
	selp.b32 	%r66, %r65, %r64, %p15;
	ld.global.f32 	%f35, [%rd31+20];
	setp.gt.f32 	%p16, %f35, %f34;
	selp.f32 	%f36, %f35, %f34, %p16;
	add.s32 	%r67, %r95, 13;
	selp.b32 	%r68, %r67, %r66, %p16;
	ld.global.f32 	%f37, [%rd31+24];
	setp.gt.f32 	%p17, %f37, %f36;
	selp.f32 	%f38, %f37, %f36, %p17;
	add.s32 	%r69, %r95, 14;
	selp.b32 	%r70, %r69, %r68, %p17;
	ld.global.f32 	%f39, [%rd31+28];
	setp.gt.f32 	%p18, %f39, %f38;
	selp.f32 	%f40, %f39, %f38, %p18;
	add.s32 	%r71, %r95, 15;
	selp.b32 	%r72, %r71, %r70, %p18;
	ld.global.f32 	%f41, [%rd31+32];
	setp.gt.f32 	%p19, %f41, %f40;
	selp.f32 	%f68, %f41, %f40, %p19;
	add.s32 	%r95, %r95, 16;
	selp.b32 	%r109, %r95, %r72, %p19;
	add.s64 	%rd31, %rd31, 64;
	setp.ne.s32 	%p20, %r95, %r6;
	@%p20 bra 	$L__BB1_4;
	add.s32 	%r101, %r95, 1;
$L__BB1_6:
	setp.eq.s32 	%p21, %r5, 0;
	@%p21 bra 	$L__BB1_15;
	and.b32  	%r15, %r4, 7;
	setp.lt.u32 	%p22, %r5, 8;
	@%p22 bra 	$L__BB1_9;
	mul.wide.u32 	%rd19, %r101, 4;
	add.s64 	%rd20, %rd3, %rd19;
	ld.global.f32 	%f42, [%rd20];
	setp.gt.f32 	%p23, %f42, %f68;
	selp.f32 	%f43, %f42, %f68, %p23;
	selp.b32 	%r74, %r101, %r109, %p23;
	add.s32 	%r75, %r101, 1;
	ld.global.f32 	%f44, [%rd20+4];
	setp.gt.f32 	%p24, %f44, %f43;
	selp.f32 	%f45, %f44, %f43, %p24;
	selp.b32 	%r76, %r75, %r74, %p24;
	add.s32 	%r77, %r101, 2;
	ld.global.f32 	%f46, [%rd20+8];
	setp.gt.f32 	%p25, %f46, %f45;
	selp.f32 	%f47, %f46, %f45, %p25;
	selp.b32 	%r78, %r77, %r76, %p25;
	add.s32 	%r79, %r101, 3;
	ld.global.f32 	%f48, [%rd20+12];
	setp.gt.f32 	%p26, %f48, %f47;
	selp.f32 	%f49, %f48, %f47, %p26;
	selp.b32 	%r80, %r79, %r78, %p26;
	add.s32 	%r81, %r101, 4;
	ld.global.f32 	%f50, [%rd20+16];
	setp.gt.f32 	%p27, %f50, %f49;
	selp.f32 	%f51, %f50, %f49, %p27;
	selp.b32 	%r82, %r81, %r80, %p27;
	add.s32 	%r83, %r101, 5;
	ld.global.f32 	%f52, [%rd20+20];
	setp.gt.f32 	%p28, %f52, %f51;
	selp.f32 	%f53, %f52, %f51, %p28;
	selp.b32 	%r84, %r83, %r82, %p28;
	add.s32 	%r85, %r101, 6;
	ld.global.f32 	%f54, [%rd20+24];
	setp.gt.f32 	%p29, %f54, %f53;
	selp.f32 	%f55, %f54, %f53, %p29;
	selp.b32 	%r86, %r85, %r84, %p29;
	add.s32 	%r87, %r101, 7;
	ld.global.f32 	%f56, [%rd20+28];
	setp.gt.f32 	%p30, %f56, %f55;
	selp.f32 	%f68, %f56, %f55, %p30;
	selp.b32 	%r109, %r87, %r86, %p30;
	add.s32 	%r101, %r101, 8;
$L__BB1_9:
	setp.eq.s32 	%p31, %r15, 0;
	@%p31 bra 	$L__BB1_15;
	and.b32  	%r21, %r4, 3;
	setp.lt.u32 	%p32, %r15, 4;
	@%p32 bra 	$L__BB1_12;
	mul.wide.u32 	%rd21, %r101, 4;
	add.s64 	%rd22, %rd3, %rd21;
	ld.global.f32 	%f57, [%rd22];
	setp.gt.f32 	%p33, %f57, %f68;
	selp.f32 	%f58, %f57, %f68, %p33;
	selp.b32 	%r89, %r101, %r109, %p33;
	add.s32 	%r90, %r101, 1;
	ld.global.f32 	%f59, [%rd22+4];
	setp.gt.f32 	%p34, %f59, %f58;
	selp.f32 	%f60, %f59, %f58, %p34;
	selp.b32 	%r91, %r90, %r89, %p34;
	add.s32 	%r92, %r101, 2;
	ld.global.f32 	%f61, [%rd22+8];
	setp.gt.f32 	%p35, %f61, %f60;
	selp.f32 	%f62, %f61, %f60, %p35;
	selp.b32 	%r93, %r92, %r91, %p35;
	add.s32 	%r94, %r101, 3;
	ld.global.f32 	%f63, [%rd22+12];
	setp.gt.f32 	%p36, %f63, %f62;
	selp.f32 	%f68, %f63, %f62, %p36;
	selp.b32 	%r109, %r94, %r93, %p36;
	add.s32 	%r101, %r101, 4;
$L__BB1_12:
	setp.eq.s32 	%p37, %r21, 0;
	@%p37 bra 	$L__BB1_15;
	mul.wide.u32 	%rd24, %r101, 4;
	add.s64 	%rd25, %rd16, %rd24;
	add.s64 	%rd32, %rd1, %rd25;
	neg.s32 	%r106, %r21;
$L__BB1_14:
	.pragma "nounroll";
	ld.global.f32 	%f64, [%rd32];
	setp.gt.f32 	%p38, %f64, %f68;
	selp.f32 	%f68, %f64, %f68, %p38;
	selp.b32 	%r109, %r101, %r109, %p38;
	add.s32 	%r101, %r101, 1;
	add.s64 	%rd32, %rd32, 4;
	add.s32 	%r106, %r106, 1;
	setp.ne.s32 	%p39, %r106, 0;
	@%p39 bra 	$L__BB1_14;
$L__BB1_15:
	cvt.u64.u32 	%rd33, %r109;
$L__BB1_16:
	cvta.to.global.u64 	%rd26, %rd14;
	shl.b64 	%rd27, %rd33, 2;
	add.s64 	%rd28, %rd26, %rd27;
	ld.global.f32 	%f65, [%rd28];
	mul.wide.s32 	%rd29, %r1, 4;
	add.s64 	%rd30, %rd2, %rd29;
	st.global.f32 	[%rd30], %f65;
$L__BB1_17:
	ret;

}
	// .globl	_Z11integrateLRPfS_S_S_b
.visible .entry _Z11integrateLRPfS_S_S_b(
	.param .u64 .ptr .align 1 _Z11integrateLRPfS_S_S_b_param_0,
	.param .u64 .ptr .align 1 _Z11integrateLRPfS_S_S_b_param_1,
	.param .u64 .ptr .align 1 _Z11integrateLRPfS_S_S_b_param_2,
	.param .u64 .ptr .align 1 _Z11integrateLRPfS_S_S_b_param_3,
	.param .u8 _Z11integrateLRPfS_S_S_b_param_4
)
{
	.reg .pred 	%p<27>;
	.reg .b16 	%rs<2>;
	.reg .b32 	%r<32>;
	.reg .b32 	%f<97>;
	.reg .b64 	%rd<54>;

	ld.param.u64 	%rd14, [_Z11integrateLRPfS_S_S_b_param_0];
	ld.param.u64 	%rd15, [_Z11integrateLRPfS_S_S_b_param_1];
	ld.param.u64 	%rd16, [_Z11integrateLRPfS_S_S_b_param_3];
	ld.param.s8 	%rs1, [_Z11integrateLRPfS_S_S_b_param_4];
	cvta.to.global.u64 	%rd1, %rd16;
	mov.u32 	%r17, %tid.x;
	mov.u32 	%r18, %ntid.x;
	mov.u32 	%r19, %ctaid.x;
	mad.lo.s32 	%r1, %r18, %r19, %r17;
	ld.const.u32 	%r20, [numPoints];
	setp.ge.s32 	%p1, %r1, %r20;
	@%p1 bra 	$L__BB2_24;
	cvta.to.global.u64 	%rd17, %rd14;
	cvta.to.global.u64 	%rd18, %rd15;
	ld.const.u32 	%r2, [numFreqs];
	mul.lo.s32 	%r21, %r2, %r1;
	mul.wide.s32 	%rd19, %r21, 4;
	add.s64 	%rd2, %rd17, %rd19;
	mul.wide.s32 	%rd20, %r1, 4;
	add.s64 	%rd3, %rd18, %rd20;
	add.s64 	%rd21, %rd1, %rd20;
	ld.global.f32 	%f1, [%rd21];
	setp.eq.s16 	%p2, %rs1, 0;
	@%p2 bra 	$L__BB2_13;
	mov.b32 	%r27, 0;
$L__BB2_3:
	mov.u32 	%r26, %r27;
	mul.wide.u32 	%rd22, %r26, 4;
	add.s64 	%rd4, %rd1, %rd22;
	ld.global.f32 	%f2, [%rd4];
	setp.lt.f32 	%p3, %f2, 0f00000000;
	setp.lt.s32 	%p4, %r26, %r2;
	and.pred  	%p5, %p3, %p4;
	add.s32 	%r27, %r26, 1;
	@%p5 bra 	$L__BB2_3;
	setp.ge.s32 	%p6, %r26, %r2;
	mov.f32 	%f89, 0f00000000;
	@%p6 bra 	$L__BB2_12;
	setp.eq.s32 	%p7, %r26, 0;
	mov.f32 	%f89, 0f00000000;
	@%p7 bra 	$L__BB2_7;
	add.s64 	%rd24, %rd2, %rd22;
	ld.global.f32 	%f28, [%rd24+-4];
	ld.global.f32 	%f29, [%rd4+-4];
	mov.f32 	%f30, 0f00000000;
	sub.f32 	%f31, %f30, %f29;
	sub.f32 	%f32, %f2, %f29;
	div.rn.f32 	%f33, %f31, %f32;
	ld.global.f32 	%f34, [%rd24];
	sub.f32 	%f35, %f34, %f28;
	fma.rn.f32 	%f36, %f33, %f35, %f28;
	add.f32 	%f37, %f34, %f36;
	mul.f32 	%f38, %f2, %f37;
	fma.rn.f32 	%f89, %f38, 0f3F000000, 0f00000000;
$L__BB2_7:
	cvt.u64.u32 	%rd51, %r27;
	ld.global.f32 	%f88, [%rd4+4];
	setp.geu.f32 	%p8, %f88, %f1;
	setp.ge.s32 	%p9, %r27, %r2;
	or.pred  	%p10, %p8, %p9;
	@%p10 bra 	$L__BB2_10;
	mov.u32 	%r25, %r26;
$L__BB2_9:
	cvt.u32.u64 	%r26, %rd51;
	shl.b64 	%rd25, %rd51, 2;
	add.s64 	%rd26, %rd2, %rd25;
	ld.global.f32 	%f39, [%rd26];
	mul.wide.u32 	%rd27, %r25, 4;
	add.s64 	%rd28, %rd2, %rd27;
	ld.global.f32 	%f40, [%rd28];
	add.f32 	%f41, %f39, %f40;
	add.s64 	%rd29, %rd1, %rd27;
	ld.global.f32 	%f42, [%rd29];
	sub.f32 	%f43, %f88, %f42;
	mul.f32 	%f44, %f41, %f43;
	fma.rn.f32 	%f89, %f44, 0f3F000000, %f89;
	add.s32 	%r27, %r26, 1;
	cvt.u64.u32 	%rd51, %r27;
	add.s64 	%rd30, %rd1, %rd25;
	ld.global.f32 	%f88, [%rd30+4];
	setp.lt.f32 	%p11, %f88, %f1;
	setp.lt.s32 	%p12, %r27, %r2;
	and.pred  	%p13, %p11, %p12;
	mov.u32 	%r25, %r26;
	@%p13 bra 	$L__BB2_9;
$L__BB2_10:
	setp.ge.s32 	%p14, %r27, %r2;
	@%p14 bra 	$L__BB2_12;
	mul.wide.u32 	%rd31, %r26, 4;
	add.s64 	%rd32, %rd1, %rd31;
	ld.global.f32 	%f45, [%rd32];
	sub.f32 	%f46, %f1, %f45;
	add.s64 	%rd33, %rd2, %rd31;
	ld.global.f32 	%f47, [%rd33];
	sub.f32 	%f48, %f88, %f45;
	div.rn.f32 	%f49, %f46, %f48;
	shl.b64 	%rd34, %rd51, 2;
	add.s64 	%rd35, %rd2, %rd34;
	ld.global.f32 	%f50, [%rd35];
	sub.f32 	%f51, %f50, %f47;
	fma.rn.f32 	%f52, %f49, %f51, %f47;
	add.f32 	%f53, %f47, %f52;
	mul.f32 	%f54, %f46, %f53;
	fma.rn.f32 	%f89, %f54, 0f3F000000, %f89;
$L__BB2_12:
	st.global.f32 	[%rd3], %f89;
	bra.uni 	$L__BB2_24;
$L__BB2_13:
	mov.b32 	%r31, 0;
$L__BB2_14:
	mov.u32 	%r30, %r31;
	mul.wide.u32 	%rd36, %r30, 4;
	add.s64 	%rd9, %rd1, %rd36;
	ld.global.f32 	%f14, [%rd9];
	setp.lt.f32 	%p15, %f14, %f1;
	setp.lt.s32 	%p16, %r30, %r2;
	and.pred  	%p17, %p15, %p16;
	add.s32 	%r31, %r30, 1;
	@%p17 bra 	$L__BB2_14;
	setp.ge.s32 	%p18, %r30, %r2;
	mov.f32 	%f95, 0f00000000;
	@%p18 bra 	$L__BB2_23;
	setp.eq.s32 	%p19, %r30, 0;
	mov.f32 	%f95, 0f00000000;
	@%p19 bra 	$L__BB2_18;
	sub.f32 	%f57, %f14, %f1;
	add.s64 	%rd38, %rd2, %rd36;
	ld.global.f32 	%f58, [%rd38+-4];
	ld.global.f32 	%f59, [%rd9+-4];
	sub.f32 	%f60, %f1, %f59;
	sub.f32 	%f61, %f14, %f59;
	div.rn.f32 	%f62, %f60, %f61;
	ld.global.f32 	%f63, [%rd38];
	sub.f32 	%f64, %f63, %f58;
	fma.rn.f32 	%f65, %f62, %f64, %f58;
	add.f32 	%f66, %f63, %f65;
	mul.f32 	%f67, %f57, %f66;
	fma.rn.f32 	%f95, %f67, 0f3F000000, 0f00000000;
$L__BB2_18:
	cvt.u64.u32 	%rd53, %r31;
	ld.global.f32 	%f94, [%rd9+4];
	setp.equ.f32 	%p20, %f94, 0f7F800000;
	setp.ge.s32 	%p21, %r31, %r2;
	or.pred  	%p22, %p20, %p21;
	@%p22 bra 	$L__BB2_21;
	mov.u32 	%r29, %r30;
$L__BB2_20:
	cvt.u32.u64 	%r30, %rd53;
	shl.b64 	%rd39, %rd53, 2;
	add.s64 	%rd40, %rd2, %rd39;
	ld.global.f32 	%f68, [%rd40];
	mul.wide.u32 	%rd41, %r29, 4;
	add.s64 	%rd42, %rd2, %rd41;
	ld.global.f32 	%f69, [%rd42];
	add.f32 	%f70, %f68, %f69;
	add.s64 	%rd43, %rd1, %rd41;
	ld.global.f32 	%f71, [%rd43];
	sub.f32 	%f72, %f94, %f71;
	mul.f32 	%f73, %f70, %f72;
	fma.rn.f32 	%f95, %f73, 0f3F000000, %f95;
	add.s32 	%r31, %r30, 1;
	cvt.u64.u32 	%rd53, %r31;
	add.s64 	%rd44, %rd1, %rd39;
	ld.global.f32 	%f94, [%rd44+4];
	setp.ne.f32 	%p23, %f94, 0f7F800000;
	setp.lt.s32 	%p24, %r31, %r2;
	and.pred  	%p25, %p23, %p24;
	mov.u32 	%r29, %r30;
	@%p25 bra 	$L__BB2_20;
$L__BB2_21:
	setp.ge.s32 	%p26, %r31, %r2;
	@%p26 bra 	$L__BB2_23;
	mul.wide.u32 	%rd45, %r30, 4;
	add.s64 	%rd46, %rd1, %rd45;
	ld.global.f32 	%f74, [%rd46];
	mov.f32 	%f75, 0f7F800000;
	sub.f32 	%f76, %f75, %f74;
	add.s64 	%rd47, %rd2, %rd45;
	ld.global.f32 	%f77, [%rd47];
	sub.f32 	%f78, %f94, %f74;
	div.rn.f32 	%f79, %f76, %f78;
	shl.b64 	%rd48, %rd53, 2;
	add.s64 	%rd49, %rd2, %rd48;
	ld.global.f32 	%f80, [%rd49];
	sub.f32 	%f81, %f80, %f77;
	fma.rn.f32 	%f82, %f79, %f81, %f77;
	add.f32 	%f83, %f77, %f82;
	mul.f32 	%f84, %f76, %f83;
	fma.rn.f32 	%f95, %f84, 0f3F000000, %f95;
$L__BB2_23:
	st.global.f32 	[%rd3], %f95;
$L__BB2_24:
	ret;

}
	// .globl	_Z15integrateBoundsPfS_S_S_b
.visible .entry _Z15integrateBoundsPfS_S_S_b(
	.param .u64 .ptr .align 1 _Z15integrateBoundsPfS_S_S_b_param_0,
	.param .u64 .ptr .align 1 _Z15integrateBoundsPfS_S_S_b_param_1,
	.param .u64 .ptr .align 1 _Z15integrateBoundsPfS_S_S_b_param_2,
	.param .u64 .ptr .align 1 _Z15integrateBoundsPfS_S_S_b_param_3,
	.param .u8 _Z15integrateBoundsPfS_S_S_b_param_4
)
{
	.reg .pred 	%p<14>;
	.reg .b32 	%r<20>;
	.reg .b32 	%f<50>;
	.reg .b64 	%rd<37>;

	ld.param.u64 	%rd9, [_Z15integrateBoundsPfS_S_S_b_param_0];
	ld.param.u64 	%rd10, [_Z15integrateBoundsPfS_S_S_b_param_1];
	ld.param.u64 	%rd11, [_Z15integrateBoundsPfS_S_S_b_param_2];
	ld.param.u64 	%rd12, [_Z15integrateBoundsPfS_S_S_b_param_3];
	cvta.to.global.u64 	%rd1, %rd12;
	mov.u32 	%r11, %tid.x;
	mov.u32 	%r12, %ntid.x;
	mov.u32 	%r13, %ctaid.x;
	mad.lo.s32 	%r1, %r12, %r13, %r11;
	ld.const.u32 	%r2, [numPoints];
	setp.ge.s32 	%p1, %r1, %r2;
	@%p1 bra 	$L__BB3_12;
	cvta.to.global.u64 	%rd13, %rd11;
	cvta.to.global.u64 	%rd14, %rd9;
	cvta.to.global.u64 	%rd15, %rd10;
	ld.const.u32 	%r3, [numFreqs];
	mul.lo.s32 	%r15, %r3, %r1;
	mul.wide.s32 	%rd16, %r15, 4;
	add.s64 	%rd2, %rd14, %rd16;
	mul.wide.s32 	%rd17, %r1, 4;
	add.s64 	%rd3, %rd15, %rd17;
	add.s64 	%rd18, %rd13, %rd17;
	ld.global.f32 	%f1, [%rd18];
	mul.wide.s32 	%rd19, %r2, 4;
	add.s64 	%rd20, %rd18, %rd19;
	ld.global.f32 	%f2, [%rd20];
	mov.b32 	%r19, 0;
$L__BB3_2:
	mov.u32 	%r18, %r19;
	mul.wide.u32 	%rd21, %r18, 4;
	add.s64 	%rd4, %rd1, %rd21;
	ld.global.f32 	%f3, [%rd4];
	setp.lt.f32 	%p2, %f3, %f1;
	setp.lt.s32 	%p3, %r18, %r3;
	and.pred  	%p4, %p2, %p3;
	add.s32 	%r19, %r18, 1;
	@%p4 bra 	$L__BB3_2;
	setp.ge.s32 	%p5, %r18, %r3;
	mov.f32 	%f48, 0f00000000;
	@%p5 bra 	$L__BB3_11;
	setp.eq.s32 	%p6, %r18, 0;
	mov.f32 	%f48, 0f00000000;
	@%p6 bra 	$L__BB3_6;
	sub.f32 	%f17, %f3, %f1;
	add.s64 	%rd23, %rd2, %rd21;
	ld.global.f32 	%f18, [%rd23+-4];
	ld.global.f32 	%f19, [%rd4+-4];
	sub.f32 	%f20, %f1, %f19;
	sub.f32 	%f21, %f3, %f19;
	div.rn.f32 	%f22, %f20, %f21;
	ld.global.f32 	%f23, [%rd23];
	sub.f32 	%f24, %f23, %f18;
	fma.rn.f32 	%f25, %f22, %f24, %f18;
	add.f32 	%f26, %f23, %f25;
	mul.f32 	%f27, %f17, %f26;
	fma.rn.f32 	%f48, %f27, 0f3F000000, 0f00000000;
$L__BB3_6:
	cvt.u64.u32 	%rd36, %r19;
	ld.global.f32 	%f47, [%rd4+4];
	setp.geu.f32 	%p7, %f47, %f2;
	setp.ge.s32 	%p8, %r19, %r3;
	or.pred  	%p9, %p7, %p8;
	@%p9 bra 	$L__BB3_9;
	mov.u32 	%r17, %r18;
$L__BB3_8:
	cvt.u32.u64 	%r18, %rd36;
	shl.b64 	%rd24, %rd36, 2;
	add.s64 	%rd25, %rd2, %rd24;
	ld.global.f32 	%f28, [%rd25];
	mul.wide.u32 	%rd26, %r17, 4;
	add.s64 	%rd27, %rd2, %rd26;
	ld.global.f32 	%f29, [%rd27];
	add.f32 	%f30, %f28, %f29;
	add.s64 	%rd28, %rd1, %rd26;
	ld.global.f32 	%f31, [%rd28];
	sub.f32 	%f32, %f47, %f31;
	mul.f32 	%f33, %f30, %f32;
	fma.rn.f32 	%f48, %f33, 0f3F000000, %f48;
	add.s32 	%r19, %r18, 1;
	cvt.u64.u32 	%rd36, %r19;
	add.s64 	%rd29, %rd1, %rd24;
	ld.global.f32 	%f47, [%rd29+4];
	setp.lt.f32 	%p10, %f47, %f2;
	setp.lt.s32 	%p11, %r19, %r3;
	and.pred  	%p12, %p10, %p11;
	mov.u32 	%r17, %r18;
	@%p12 bra 	$L__BB3_8;
$L__BB3_9:
	setp.ge.s32 	%p13, %r19, %r3;
	@%p13 bra 	$L__BB3_11;
	mul.wide.u32 	%rd30, %r18, 4;
	add.s64 	%rd31, %rd1, %rd30;
	ld.global.f32 	%f34, [%rd31];
	sub.f32 	%f35, %f2, %f34;
	add.s64 	%rd32, %rd2, %rd30;
	ld.global.f32 	%f36, [%rd32];
	sub.f32 	%f37, %f47, %f34;
	div.rn.f32 	%f38, %f35, %f37;
	shl.b64 	%rd33, %rd36, 2;
	add.s64 	%rd34, %rd2, %rd33;
	ld.global.f32 	%f39, [%rd34];
	sub.f32 	%f40, %f39, %f36;
	fma.rn.f32 	%f41, %f38, %f40, %f36;
	add.f32 	%f42, %f36, %f41;
	mul.f32 	%f43, %f35, %f42;
	fma.rn.f32 	%f48, %f43, 0f3F000000, %f48;
$L__BB3_11:
	st.global.f32 	[%rd3], %f48;
$L__BB3_12:
	ret;

}


// ===== COMPILED SASS (sm_100) =====

	.target	sm_100

	.elftype	@"ET_EXEC"


//--------------------- .note.nv.tkinfo           --------------------------
	.section	.note.nv.tkinfo,"",@"SHT_NOTE"
	.sectionflags	@"SHF_NOTE_NV_TKINFO"
	.tkinfo
        /*0018*/ 	.word	0x00000002
        /*0030*/ 	.string	""
        /*0030*/ 	.string	"ptxas"
        /*0030*/ 	.string	"Cuda compilation tools, release 13.0, V13.0.88"
        /*0030*/ 	.string	"Build cuda_13.0.r13.0/compiler.36424714_0"
        /*0030*/ 	.string	"-arch sm_100 -m 64 "



//--------------------- .note.nv.cuinfo           --------------------------
	.section	.note.nv.cuinfo,"",@"SHT_NOTE"
	.sectionflags	@"SHF_NOTE_NV_CUINFO"
        /*0018*/ 	.short	0x0002
        /*001a*/ 	.short	0x0064
        /*001c*/ 	.short	0x0082
	.zero		2


//--------------------- .nv.info                  --------------------------
	.section	.nv.info,"",@"SHT_CUDA_INFO"
	.align	4


	//----- nvinfo : EIATTR_REGCOUNT
	.align		4
        /*0000*/ 	.byte	0x04, 0x2f
        /*0002*/ 	.short	(.L_3 - .L_2)
	.align		4
.L_2:
        /*0004*/ 	.word	index@(_Z8gaussRegPfS_S_f)
        /*0008*/ 	.word	0x00000020


	//----- nvinfo : EIATTR_FRAME_SIZE
	.align		4
.L_3:
        /*000c*/ 	.byte	0x04, 0x11
        /*000e*/ 	.short	(.L_5 - .L_4)
	.align		4
.L_4:
        /*0010*/ 	.word	index@($__internal_3_$__cuda_sm3x_div_rn_noftz_f32_slowpath)
        /*0014*/ 	.word	0x00000000


	//----- nvinfo : EIATTR_FRAME_SIZE
	.align		4
.L_5:
        /*0018*/ 	.byte	0x04, 0x11
        /*001a*/ 	.short	(.L_7 - .L_6)
	.align		4
.L_6:
        /*001c*/ 	.word	index@($__internal_2_$__cuda_sm20_sqrt_rn_f32_slowpath)
        /*0020*/ 	.word	0x00000000


	//----- nvinfo : EIATTR_FRAME_SIZE
	.align		4
.L_7:
        /*0024*/ 	.byte	0x04, 0x11
        /*0026*/ 	.short	(.L_9 - .L_8)
	.align		4
.L_8:
        /*0028*/ 	.word	index@(_Z8gaussRegPfS_S_f)
        /*002c*/ 	.word	0x00000000


	//----- nvinfo : EIATTR_REGCOUNT
	.align		4
.L_9:
        /*0030*/ 	.byte	0x04, 0x2f
        /*0032*/ 	.short	(.L_11 - .L_10)
	.align		4
.L_10:
        /*0034*/ 	.word	index@(_Z9findPeaksPfS_S_)
        /*0038*/ 	.word	0x00000020


	//----- nvinfo : EIATTR_FRAME_SIZE
	.align		4
.L_11:
        /*003c*/ 	.byte	0x04, 0x11
        /*003e*/ 	.short	(.L_13 - .L_12)
	.align		4
.L_12:
        /*0040*/ 	.word	index@(_Z9findPeaksPfS_S_)
        /*0044*/ 	.word	0x00000000


	//----- nvinfo : EIATTR_REGCOUNT
	.align		4
.L_13:
        /*0048*/ 	.byte	0x04, 0x2f
        /*004a*/ 	.short	(.L_15 - .L_14)
	.align		4
.L_14:
        /*004c*/ 	.word	index@(_Z11integrateLRPfS_S_S_b)
        /*0050*/ 	.word	0x0000001b


	//----- nvinfo : EIATTR_FRAME_SIZE
	.align		4
.L_15:
        /*0054*/ 	.byte	0x04, 0x11
        /*0056*/ 	.short	(.L_17 - .L_16)
	.align		4
.L_16:
        /*0058*/ 	.word	index@($__internal_1_$__cuda_sm3x_div_rn_noftz_f32_slowpath)
        /*005c*/ 	.word	0x00000000


	//----- nvinfo : EIATTR_FRAME_SIZE
	.align		4
.L_17:
        /*0060*/ 	.byte	0x04, 0x11
        /*0062*/ 	.short	(.L_19 - .L_18)
	.align		4
.L_18:
        /*0064*/ 	.word	index@(_Z11integrateLRPfS_S_S_b)
        /*0068*/ 	.word	0x00000000


	//----- nvinfo : EIATTR_REGCOUNT
	.align		4
.L_19:
        /*006c*/ 	.byte	0x04, 0x2f
        /*006e*/ 	.short	(.L_21 - .L_20)
	.align		4
.L_20:
        /*0070*/ 	.word	index@(_Z15integrateBoundsPfS_S_S_b)
        /*0074*/ 	.word	0x0000001c


	//----- nvinfo : EIATTR_FRAME_SIZE
	.align		4
.L_21:
        /*0078*/ 	.byte	0x04, 0x11
        /*007a*/ 	.short	(.L_23 - .L_22)
	.align		4
.L_22:
        /*007c*/ 	.word	index@($__internal_0_$__cuda_sm3x_div_rn_noftz_f32_slowpath)
        /*0080*/ 	.word	0x00000000


	//----- nvinfo : EIATTR_FRAME_SIZE
	.align		4
.L_23:
        /*0084*/ 	.byte	0x04, 0x11
        /*0086*/ 	.short	(.L_25 - .L_24)
	.align		4
.L_24:
        /*0088*/ 	.word	index@(_Z15integrateBoundsPfS_S_S_b)
        /*008c*/ 	.word	0x00000000


	//----- nvinfo : EIATTR_MIN_STACK_SIZE
	.align		4
.L_25:
        /*0090*/ 	.byte	0x04, 0x12
        /*0092*/ 	.short	(.L_27 - .L_26)
	.align		4
.L_26:
        /*0094*/ 	.word	index@(_Z15integrateBoundsPfS_S_S_b)
        /*0098*/ 	.word	0x00000000


	//----- nvinfo : EIATTR_MIN_STACK_SIZE
	.align		4
.L_27:
        /*009c*/ 	.byte	0x04, 0x12
        /*009e*/ 	.short	(.L_29 - .L_28)
	.align		4
.L_28:
        /*00a0*/ 	.word	index@(_Z11integrateLRPfS_S_S_b)
        /*00a4*/ 	.word	0x00000000


	//----- nvinfo : EIATTR_MIN_STACK_SIZE
	.align		4
.L_29:
        /*00a8*/ 	.byte	0x04, 0x12
        /*00aa*/ 	.short	(.L_31 - .L_30)
	.align		4
.L_30:
        /*00ac*/ 	.word	index@(_Z9findPeaksPfS_S_)
        /*00b0*/ 	.word	0x00000000


	//----- nvinfo : EIATTR_MIN_STACK_SIZE
	.align		4
.L_31:
        /*00b4*/ 	.byte	0x04, 0x12
        /*00b6*/ 	.short	(.L_33 - .L_32)
	.align		4
.L_32:
        /*00b8*/ 	.word	index@(_Z8gaussRegPfS_S_f)
        /*00bc*/ 	.word	0x00000000
.L_33:


//--------------------- .nv.compat                --------------------------
	.section	.nv.compat,"",@"SHT_CUDA_COMPAT_INFO"
	.align	4
        /*0000*/ 	.byte	0x02, 0x09, 0x00, 0x00, 0x02, 0x02, 0x01, 0x00, 0x02, 0x05, 0x05, 0x00, 0x03, 0x07, 0x01, 0x01
        /*0010*/ 	.byte	0x02, 0x03, 0x00, 0x00, 0x02, 0x06, 0x01, 0x00, 0x04, 0x0b, 0x08, 0x00, 0x01, 0x00, 0x00, 0x00
        /*0020*/ 	.byte	0x00, 0x00, 0x00, 0x00


//--------------------- .nv.info._Z15integrateBoundsPfS_S_S_b --------------------------
	.section	.nv.info._Z15integrateBoundsPfS_S_S_b,"",@"SHT_CUDA_INFO"
	.sectionflags	@""
	.align	4


	//----- nvinfo : EIATTR_CUDA_API_VERSION
	.align		4
        /*0000*/ 	.byte	0x04, 0x37
        /*0002*/ 	.short	(.L_35 - .L_34)
.L_34:
        /*0004*/ 	.word	0x00000082


	//----- nvinfo : EIATTR_KPARAM_INFO
	.align		4
.L_35:
        /*0008*/ 	.byte	0x04, 0x17
        /*000a*/ 	.short	(.L_37 - .L_36)
.L_36:
        /*000c*/ 	.word	0x00000000
        /*0010*/ 	.short	0x0004
        /*0012*/ 	.short	0x0020
        /*0014*/ 	.byte	0x00, 0xf0, 0x05, 0x00


	//----- nvinfo : EIATTR_KPARAM_INFO
	.align		4
.L_37:
        /*0018*/ 	.byte	0x04, 0x17
        /*001a*/ 	.short	(.L_39 - .L_38)
.L_38:
        /*001c*/ 	.word	0x00000000
        /*0020*/ 	.short	0x0003
        /*0022*/ 	.short	0x0018
        /*0024*/ 	.byte	0x00, 0xf5, 0x21, 0x00


	//----- nvinfo : EIATTR_KPARAM_INFO
	.align		4
.L_39:
        /*0028*/ 	.byte	0x04, 0x17
        /*002a*/ 	.short	(.L_41 - .L_40)
.L_40:
        /*002c*/ 	.word	0x00000000
        /*0030*/ 	.short	0x0002
        /*0032*/ 	.short	0x0010
        /*0034*/ 	.byte	0x00, 0xf5, 0x21, 0x00


	//----- nvinfo : EIATTR_KPARAM_INFO
	.align		4
.L_41:
        /*0038*/ 	.byte	0x04, 0x17
        /*003a*/ 	.short	(.L_43 - .L_42)
.L_42:
        /*003c*/ 	.word	0x00000000
        /*0040*/ 	.short	0x0001
        /*0042*/ 	.short	0x0008
        /*0044*/ 	.byte	0x00, 0xf5, 0x21, 0x00


	//----- nvinfo : EIATTR_KPARAM_INFO
	.align		4
.L_43:
        /*0048*/ 	.byte	0x04, 0x17
        /*004a*/ 	.short	(.L_45 - .L_44)
.L_44:
        /*004c*/ 	.word	0x00000000
        /*0050*/ 	.short	0x0000
        /*0052*/ 	.short	0x0000
        /*0054*/ 	.byte	0x00, 0xf5, 0x21, 0x00


	//----- nvinfo : EIATTR_SPARSE_MMA_MASK
	.align		4
.L_45:
        /*0058*/ 	.byte	0x03, 0x50
        /*005a*/ 	.short	0x0000


	//----- nvinfo : EIATTR_MAXREG_COUNT
	.align		4
        /*005c*/ 	.byte	0x03, 0x1b
        /*005e*/ 	.short	0x00ff


	//----- nvinfo : EIATTR_MERCURY_ISA_VERSION
	.align		4
        /*0060*/ 	.byte	0x03, 0x5f
        /*0062*/ 	.short	0x0101


	//----- nvinfo : EIATTR_VRC_CTA_INIT_COUNT
	.align		4
        /*0064*/ 	.byte	0x02, 0x4a
	.zero		1
	.zero		1


	//----- nvinfo : EIATTR_EXIT_INSTR_OFFSETS
	.align		4
        /*0068*/ 	.byte	0x04, 0x1c
        /*006a*/ 	.short	(.L_47 - .L_46)


	//   ....[0]....
.L_46:
        /*006c*/ 	.word	0x00000070


	//   ....[1]....
        /*0070*/ 	.word	0x00000870


	//----- nvinfo : EIATTR_CRS_STACK_SIZE
	.align		4
.L_47:
        /*0074*/ 	.byte	0x04, 0x1e
        /*0076*/ 	.short	(.L_49 - .L_48)
.L_48:
        /*0078*/ 	.word	0x00000000


	//----- nvinfo : EIATTR_CBANK_PARAM_SIZE
	.align		4
.L_49:
        /*007c*/ 	.byte	0x03, 0x19
        /*007e*/ 	.short	0x0021


	//----- nvinfo : EIATTR_PARAM_CBANK
	.align		4
        /*0080*/ 	.byte	0x04, 0x0a
        /*0082*/ 	.short	(.L_51 - .L_50)
	.align		4
.L_50:
        /*0084*/ 	.word	index@(.nv.constant0._Z15integrateBoundsPfS_S_S_b)
        /*0088*/ 	.short	0x0380
        /*008a*/ 	.short	0x0021


	//----- nvinfo : EIATTR_SW_WAR
	.align		4
.L_51:
        /*008c*/ 	.byte	0x04, 0x36
        /*008e*/ 	.short	(.L_53 - .L_52)
.L_52:
        /*0090*/ 	.word	0x00000008
.L_53:


//--------------------- .nv.info._Z11integrateLRPfS_S_S_b --------------------------
	.section	.nv.info._Z11integrateLRPfS_S_S_b,"",@"SHT_CUDA_INFO"
	.sectionflags	@""
	.align	4


	//----- nvinfo : EIATTR_CUDA_API_VERSION
	.align		4
        /*0000*/ 	.byte	0x04, 0x37
        /*0002*/ 	.short	(.L_55 - .L_54)
.L_54:
        /*0004*/ 	.word	0x00000082


	//----- nvinfo : EIATTR_KPARAM_INFO
	.align		4
.L_55:
        /*0008*/ 	.byte	0x04, 0x17
        /*000a*/ 	.short	(.L_57 - .L_56)
.L_56:
        /*000c*/ 	.word	0x00000000
        /*0010*/ 	.short	0x0004
        /*0012*/ 	.short	0x0020
        /*0014*/ 	.byte	0x00, 0xf0, 0x05, 0x00


	//----- nvinfo : EIATTR_KPARAM_INFO
	.align		4
.L_57:
        /*0018*/ 	.byte	0x04, 0x17
        /*001a*/ 	.short	(.L_59 - .L_58)
.L_58:
        /*001c*/ 	.word	0x00000000
        /*0020*/ 	.short	0x0003
        /*0022*/ 	.short	0x0018
        /*0024*/ 	.byte	0x00, 0xf5, 0x21, 0x00


	//----- nvinfo : EIATTR_KPARAM_INFO
	.align		4
.L_59:
        /*0028*/ 	.byte	0x04, 0x17
        /*002a*/ 	.short	(.L_61 - .L_60)
.L_60:
        /*002c*/ 	.word	0x00000000
        /*0030*/ 	.short	0x0002
        /*0032*/ 	.short	0x0010
        /*0034*/ 	.byte	0x00, 0xf5, 0x21, 0x00


	//----- nvinfo : EIATTR_KPARAM_INFO
	.align		4
.L_61:
        /*0038*/ 	.byte	0x04, 0x17
        /*003a*/ 	.short	(.L_63 - .L_62)
.L_62:
        /*003c*/ 	.word	0x00000000
        /*0040*/ 	.short	0x0001
        /*0042*/ 	.short	0x0008
        /*0044*/ 	.byte	0x00, 0xf5, 0x21, 0x00


	//----- nvinfo : EIATTR_KPARAM_INFO
	.align		4
.L_63:
        /*0048*/ 	.byte	0x04, 0x17
        /*004a*/ 	.short	(.L_65 - .L_64)
.L_64:
        /*004c*/ 	.word	0x00000000
        /*0050*/ 	.short	0x0000
        /*0052*/ 	.short	0x0000
        /*0054*/ 	.byte	0x00, 0xf5, 0x21, 0x00


	//----- nvinfo : EIATTR_SPARSE_MMA_MASK
	.align		4
.L_65:
        /*0058*/ 	.byte	0x03, 0x50
        /*005a*/ 	.short	0x0000


	//----- nvinfo : EIATTR_MAXREG_COUNT
	.align		4
        /*005c*/ 	.byte	0x03, 0x1b
        /*005e*/ 	.short	0x00ff


	//----- nvinfo : EIATTR_MERCURY_ISA_VERSION
	.align		4
        /*0060*/ 	.byte	0x03, 0x5f
        /*0062*/ 	.short	0x0101


	//----- nvinfo : EIATTR_VRC_CTA_INIT_COUNT
	.align		4
        /*0064*/ 	.byte	0x02, 0x4a
	.zero		1
	.zero		1


	//----- nvinfo : EIATTR_EXIT_INSTR_OFFSETS
	.align		4
        /*0068*/ 	.byte	0x04, 0x1c
        /*006a*/ 	.short	(.L_67 - .L_66)


	//   ....[0]....
.L_66:
        /*006c*/ 	.word	0x00000070


	//   ....[1]....
        /*0070*/ 	.word	0x00000830


	//   ....[2]....
        /*0074*/ 	.word	0x00000f80


	//----- nvinfo : EIATTR_CRS_STACK_SIZE
	.align		4
.L_67:
        /*0078*/ 	.byte	0x04, 0x1e
        /*007a*/ 	.short	(.L_69 - .L_68)
.L_68:
        /*007c*/ 	.word	0x00000000


	//----- nvinfo : EIATTR_CBANK_PARAM_SIZE
	.align		4
.L_69:
        /*0080*/ 	.byte	0x03, 0x19
        /*0082*/ 	.short	0x0021


	//----- nvinfo : EIATTR_PARAM_CBANK
	.align		4
        /*0084*/ 	.byte	0x04, 0x0a
        /*0086*/ 	.short	(.L_71 - .L_70)
	.align		4
.L_70:
        /*0088*/ 	.word	index@(.nv.constant0._Z11integrateLRPfS_S_S_b)
        /*008c*/ 	.short	0x0380
        /*008e*/ 	.short	0x0021


	//----- nvinfo : EIATTR_SW_WAR
	.align		4
.L_71:
        /*0090*/ 	.byte	0x04, 0x36
        /*0092*/ 	.short	(.L_73 - .L_72)
.L_72:
        /*0094*/ 	.word	0x00000008
.L_73:


//--------------------- .nv.info._Z9findPeaksPfS_S_ --------------------------
	.section	.nv.info._Z9findPeaksPfS_S_,"",@"SHT_CUDA_INFO"
	.sectionflags	@""
	.align	4


	//----- nvinfo : EIATTR_CUDA_API_VERSION
	.align		4
        /*0000*/ 	.byte	0x04, 0x37
        /*0002*/ 	.short	(.L_75 - .L_74)
.L_74:
        /*0004*/ 	.word	0x00000082


	//----- nvinfo : EIATTR_KPARAM_INFO
	.align		4
.L_75:
        /*0008*/ 	.byte	0x04, 0x17
        /*000a*/ 	.short	(.L_77 - .L_76)
.L_76:
        /*000c*/ 	.word	0x00000000
        /*0010*/ 	.short	0x0002
        /*0012*/ 	.short	0x0010
        /*0014*/ 	.byte	0x00, 0xf5, 0x21, 0x00


	//----- nvinfo : EIATTR_KPARAM_INFO
	.align		4
.L_77:
        /*0018*/ 	.byte	0x04, 0x17
        /*001a*/ 	.short	(.L_79 - .L_78)
.L_78:
        /*001c*/ 	.word	0x00000000
        /*0020*/ 	.short	0x0001
        /*0022*/ 	.short	0x0008
        /*0024*/ 	.byte	0x00, 0xf5, 0x21, 0x00


	//----- nvinfo : EIATTR_KPARAM_INFO
	.align		4
.L_79:
        /*0028*/ 	.byte	0x04, 0x17
        /*002a*/ 	.short	(.L_81 - .L_80)
.L_80:
        /*002c*/ 	.word	0x00000000
        /*0030*/ 	.short	0x0000
        /*0032*/ 	.short	0x0000
        /*0034*/ 	.byte	0x00, 0xf5, 0x21, 0x00


	//----- nvinfo : EIATTR_SPARSE_MMA_MASK
	.align		4
.L_81:
        /*0038*/ 	.byte	0x03, 0x50
        /*003a*/ 	.short	0x0000


	//----- nvinfo : EIATTR_MAXREG_COUNT
	.align		4
        /*003c*/ 	.byte	0x03, 0x1b
        /*003e*/ 	.short	0x00ff


	//----- nvinfo : EIATTR_MERCURY_ISA_VERSION
	.align		4
        /*0040*/ 	.byte	0x03, 0x5f
        /*0042*/ 	.short	0x0101


	//----- nvinfo : EIATTR_VRC_CTA_INIT_COUNT
	.align		4
        /*0044*/ 	.byte	0x02, 0x4a
	.zero		1
	.zero		1


	//----- nvinfo : EIATTR_EXIT_INSTR_OFFSETS
	.align		4
        /*0048*/ 	.byte	0x04, 0x1c
        /*004a*/ 	.short	(.L_83 - .L_82)


	//   ....[0]....
.L_82:
        /*004c*/ 	.word	0x00000070


	//   ....[1]....
        /*0050*/ 	.word	0x00000bb0


	//----- nvinfo : EIATTR_CBANK_PARAM_SIZE
	.align		4
.L_83:
        /*0054*/ 	.byte	0x03, 0x19
        /*0056*/ 	.short	0x0018


	//----- nvinfo : EIATTR_PARAM_CBANK
	.align		4
        /*0058*/ 	.byte	0x04, 0x0a
        /*005a*/ 	.short	(.L_85 - .L_84)
	.align		4
.L_84:
        /*005c*/ 	.word	index@(.nv.constant0._Z9findPeaksPfS_S_)
        /*0060*/ 	.short	0x0380
        /*0062*/ 	.short	0x0018


	//----- nvinfo : EIATTR_SW_WAR
	.align		4
.L_85:
        /*0064*/ 	.byte	0x04, 0x36
        /*0066*/ 	.short	(.L_87 - .L_86)
.L_86:
        /*0068*/ 	.word	0x00000008
.L_87:


//--------------------- .nv.info._Z8gaussRegPfS_S_f --------------------------
	.section	.nv.info._Z8gaussRegPfS_S_f,"",@"SHT_CUDA_INFO"
	.sectionflags	@""
	.align	4


	//----- nvinfo : EIATTR_CUDA_API_VERSION
	.align		4
        /*0000*/ 	.byte	0x04, 0x37
        /*0002*/ 	.short	(.L_89 - .L_88)
.L_88:
        /*0004*/ 	.word	0x00000082


	//----- nvinfo : EIATTR_KPARAM_INFO
	.align		4
.L_89:
        /*0008*/ 	.byte	0x04, 0x17
        /*000a*/ 	.short	(.L_91 - .L_90)
.L_90:
        /*000c*/ 	.word	0x00000000
        /*0010*/ 	.short	0x0003
        /*0012*/ 	.short	0x0018
        /*0014*/ 	.byte	0x00, 0xf0, 0x11, 0x00


	//----- nvinfo : EIATTR_KPARAM_INFO
	.align		4
.L_91:
        /*0018*/ 	.byte	0x04, 0x17
        /*001a*/ 	.short	(.L_93 - .L_92)
.L_92:
        /*001c*/ 	.word	0x00000000
        /*0020*/ 	.short	0x0002
        /*0022*/ 	.short	0x0010
        /*0024*/ 	.byte	0x00, 0xf5, 0x21, 0x00


	//----- nvinfo : EIATTR_KPARAM_INFO
	.align		4
.L_93:
        /*0028*/ 	.byte	0x04, 0x17
        /*002a*/ 	.short	(.L_95 - .L_94)
.L_94:
        /*002c*/ 	.word	0x00000000
        /*0030*/ 	.short	0x0001
        /*0032*/ 	.short	0x0008
        /*0034*/ 	.byte	0x00, 0xf5, 0x21, 0x00


	//----- nvinfo : EIATTR_KPARAM_INFO
	.align		4
.L_95:
        /*0038*/ 	.byte	0x04, 0x17
        /*003a*/ 	.short	(.L_97 - .L_96)
.L_96:
        /*003c*/ 	.word	0x00000000
        /*0040*/ 	.short	0x0000
        /*0042*/ 	.short	0x0000
        /*0044*/ 	.byte	0x00, 0xf5, 0x21, 0x00


	//----- nvinfo : EIATTR_SPARSE_MMA_MASK
	.align		4
.L_97:
        /*0048*/ 	.byte	0x03, 0x50
        /*004a*/ 	.short	0x0000


	//----- nvinfo : EIATTR_MAXREG_COUNT
	.align		4
        /*004c*/ 	.byte	0x03, 0x1b
        /*004e*/ 	.short	0x00ff


	//----- nvinfo : EIATTR_MERCURY_ISA_VERSION
	.align		4
        /*0050*/ 	.byte	0x03, 0x5f
        /*0052*/ 	.short	0x0101


	//----- nvinfo : EIATTR_VRC_CTA_INIT_COUNT
	.align		4
        /*0054*/ 	.byte	0x02, 0x4a
	.zero		1
	.zero		1


	//----- nvinfo : EIATTR_EXIT_INSTR_OFFSETS
	.align		4
        /*0058*/ 	.byte	0x04, 0x1c
        /*005a*/ 	.short	(.L_99 - .L_98)


	//   ....[0]....
.L_98:
        /*005c*/ 	.word	0x00000070


	//   ....[1]....
        /*0060*/ 	.word	0x000016d0


	//   ....[2]....
        /*0064*/ 	.word	0x00001d30


	//----- nvinfo : EIATTR_CRS_STACK_SIZE
	.align		4
.L_99:
        /*0068*/ 	.byte	0x04, 0x1e
        /*006a*/ 	.short	(.L_101 - .L_100)
.L_100:
        /*006c*/ 	.word	0x00000000


	//----- nvinfo : EIATTR_CBANK_PARAM_SIZE
	.align		4
.L_101:
        /*0070*/ 	.byte	0x03, 0x19
        /*0072*/ 	.short	0x001c


	//----- nvinfo : EIATTR_PARAM_CBANK
	.align		4
        /*0074*/ 	.byte	0x04, 0x0a
        /*0076*/ 	.short	(.L_103 - .L_102)
	.align		4
.L_102:
        /*0078*/ 	.word	index@(.nv.constant0._Z8gaussRegPfS_S_f)
        /*007c*/ 	.short	0x0380
        /*007e*/ 	.short	0x001c


	//----- nvinfo : EIATTR_SW_WAR
	.align		4
.L_103:
        /*0080*/ 	.byte	0x04, 0x36
        /*0082*/ 	.short	(.L_105 - .L_104)
.L_104:
        /*0084*/ 	.word	0x00000008
.L_105:


//--------------------- .nv.callgraph             --------------------------
	.section	.nv.callgraph,"",@"SHT_CUDA_CALLGRAPH"
	.align	4
	.sectionentsize	8
	.align		4
        /*0000*/ 	.word	0x00000000
	.align		4
        /*0004*/ 	.word	0xffffffff
	.align		4
        /*0008*/ 	.word	0x00000000
	.align		4
        /*000c*/ 	.word	0xfffffffe
	.align		4
        /*0010*/ 	.word	0x00000000
	.align		4
        /*0014*/ 	.word	0xfffffffd
	.align		4
        /*0018*/ 	.word	0x00000000
	.align		4
        /*001c*/ 	.word	0xfffffffc


//--------------------- .nv.constant3             --------------------------
	.section	.nv.constant3,"a",@progbits
	.align	4
.nv.constant3:
	.type		numFreqs,@object
	.size		numFreqs,(numPoints - numFreqs)
numFreqs:
	.zero		4
	.type		numPoints,@object
	.size		numPoints,(.L_1 - numPoints)
numPoints:
	.zero		4
.L_1:


//--------------------- .text._Z15integrateBoundsPfS_S_S_b --------------------------
	.section	.text._Z15integrateBoundsPfS_S_S_b,"ax",@progbits
	.align	128
        .global         _Z15integrateBoundsPfS_S_S_b
        .type           _Z15integrateBoundsPfS_S_S_b,@function
        .size           _Z15integrateBoundsPfS_S_S_b,(.L_x_114 - _Z15integrateBoundsPfS_S_S_b)
        .other          _Z15integrateBoundsPfS_S_S_b,@"STO_CUDA_ENTRY STV_DEFAULT"
_Z15integrateBoundsPfS_S_S_b:
.text._Z15integrateBoundsPfS_S_S_b:
[----:B------:R-:W-:Y:S01]  /*0000*/  LDC R1, c[0x0][0x37c] ;  /* 0x0000df00ff017b82 */ /* 0x000fe20000000800 */
[----:B------:R-:W0:Y:S07]  /*0010*/  S2R R11, SR_TID.X ;  /* 0x00000000000b7919 */ /* 0x000e2e0000002100 */
[----:B------:R-:W1:Y:S01]  /*0020*/  LDC R12, c[0x3][0x4] ;  /* 0x00c00100ff0c7b82 */ /* 0x000e620000000800 */
[----:B------:R-:W0:Y:S01]  /*0030*/  LDCU UR4, c[0x0][0x360] ;  /* 0x00006c00ff0477ac */ /* 0x000e220008000800 */
[----:B------:R-:W0:Y:S02]  /*0040*/  S2R R0, SR_CTAID.X ;  /* 0x0000000000007919 */ /* 0x000e240000002500 */
[----:B0-----:R-:W-:-:S05]  /*0050*/  IMAD R11, R0, UR4, R11 ;  /* 0x00000004000b7c24 */ /* 0x001fca000f8e020b */
[----:B-1----:R-:W-:-:S13]  /*0060*/  ISETP.GE.AND P0, PT, R11, R12, PT ;  /* 0x0000000c0b00720c */ /* 0x002fda0003f06270 */
[----:B------:R-:W-:Y:S05]  /*0070*/  @P0 EXIT ;  /* 0x000000000000094d */ /* 0x000fea0003800000 */
[----:B------:R-:W0:Y:S01]  /*0080*/  LDC.64 R8, c[0x0][0x390] ;  /* 0x0000e400ff087b82 */ /* 0x000e220000000a00 */
[----:B------:R-:W1:Y:S01]  /*0090*/  LDCU.64 UR4, c[0x0][0x358] ;  /* 0x00006b00ff0477ac */ /* 0x000e620008000a00 */
[----:B------:R-:W2:Y:S06]  /*00a0*/  LDCU UR6, c[0x3][URZ] ;  /* 0x00c00000ff0677ac */ /* 0x000eac0008000800 */
[----:B------:R-:W3:Y:S08]  /*00b0*/  LDC.64 R6, c[0x0][0x380] ;  /* 0x0000e000ff067b82 */ /* 0x000ef00000000a00 */
[----:B------:R-:W4:Y:S01]  /*00c0*/  LDC.64 R4, c[0x0][0x388] ;  /* 0x0000e200ff047b82 */ /* 0x000f220000000a00 */
[----:B0-----:R-:W-:-:S07]  /*00d0*/  IMAD.WIDE R8, R11, 0x4, R8 ;  /* 0x000000040b087825 */ /* 0x001fce00078e0208 */
[----:B------:R-:W0:Y:S01]  /*00e0*/  LDC.64 R2, c[0x0][0x398] ;  /* 0x0000e600ff027b82 */ /* 0x000e220000000a00 */
[----:B-1----:R1:W5:Y:S01]  /*00f0*/  LDG.E R19, desc[UR4][R8.64] ;  /* 0x0000000408137981 */ /* 0x002362000c1e1900 */
[----:B------:R-:W-:-:S06]  /*0100*/  IMAD.WIDE R12, R12, 0x4, R8 ;  /* 0x000000040c0c7825 */ /* 0x000fcc00078e0208 */
[----:B------:R1:W5:Y:S01]  /*0110*/  LDG.E R12, desc[UR4][R12.64] ;  /* 0x000000040c0c7981 */ /* 0x000362000c1e1900 */
[----:B--2---:R-:W-:Y:S01]  /*0120*/  IMAD R15, R11, UR6, RZ ;  /* 0x000000060b0f7c24 */ /* 0x004fe2000f8e02ff */
[----:B------:R-:W-:Y:S01]  /*0130*/  BSSY.RECONVERGENT B0, `(.L_x_0) ;  /* 0x000000d000007945 */ /* 0x000fe20003800200 */
[----:B------:R-:W-:Y:S02]  /*0140*/  IMAD.MOV.U32 R14, RZ, RZ, RZ ;  /* 0x000000ffff0e7224 */ /* 0x000fe400078e00ff */
[----:B---3--:R-:W-:-:S04]  /*0150*/  IMAD.WIDE R6, R15, 0x4, R6 ;  /* 0x000000040f067825 */ /* 0x008fc800078e0206 */
[----:B----4-:R-:W-:-:S07]  /*0160*/  IMAD.WIDE R4, R11, 0x4, R4 ;  /* 0x000000040b047825 */ /* 0x010fce00078e0204 */
.L_x_1:
[----:B01----:R-:W-:-:S05]  /*0170*/  IMAD.WIDE.U32 R8, R14, 0x4, R2 ;  /* 0x000000040e087825 */ /* 0x003fca00078e0002 */
[----:B------:R-:W2:Y:S01]  /*0180*/  LDG.E R18, desc[UR4][R8.64] ;  /* 0x0000000408127981 */ /* 0x000ea2000c1e1900 */
[C---:B------:R-:W-:Y:S01]  /*0190*/  ISETP.GE.AND P0, PT, R14.reuse, UR6, PT ;  /* 0x000000060e007c0c */ /* 0x040fe2000bf06270 */
[----:B------:R-:W-:Y:S01]  /*01a0*/  VIADD R0, R14, 0x1 ;  /* 0x000000010e007836 */ /* 0x000fe20000000000 */
[----:B------:R-:W-:Y:S01]  /*01b0*/  MOV R13, R14 ;  /* 0x0000000e000d7202 */ /* 0x000fe20000000f00 */
[----:B------:R-:W-:Y:S02]  /*01c0*/  IMAD.MOV.U32 R11, RZ, RZ, R14 ;  /* 0x000000ffff0b7224 */ /* 0x000fe400078e000e */
[----:B------:R-:W-:Y:S01]  /*01d0*/  IMAD.MOV.U32 R14, RZ, RZ, R0 ;  /* 0x000000ffff0e7224 */ /* 0x000fe200078e0000 */
[----:B--2--5:R-:W-:-:S13]  /*01e0*/  FSETP.LT.AND P1, PT, R18, R19, PT ;  /* 0x000000131200720b */ /* 0x024fda0003f21000 */
[----:B------:R-:W-:Y:S05]  /*01f0*/  @!P0 BRA P1, `(.L_x_1) ;  /* 0xfffffffc00dc8947 */ /* 0x000fea000083ffff */
[----:B------:R-:W-:Y:S05]  /*0200*/  BSYNC.RECONVERGENT B0 ;  /* 0x0000000000007941 */ /* 0x000fea0003800200 */
.L_x_0:
[----:B------:R-:W-:Y:S01]  /*0210*/  ISETP.GE.AND P0, PT, R13, UR6, PT ;  /* 0x000000060d007c0c */ /* 0x000fe2000bf06270 */
[----:B------:R-:W0:Y:S01]  /*0220*/  LDCU.64 UR8, c[0x0][0x398] ;  /* 0x00007300ff0877ac */ /* 0x000e220008000a00 */
[----:B------:R-:W-:Y:S01]  /*0230*/  BSSY.RECONVERGENT B0, `(.L_x_2) ;  /* 0x0000062000007945 */ /* 0x000fe20003800200 */
[----:B------:R-:W-:-:S10]  /*0240*/  HFMA2 R15, -RZ, RZ, 0, 0 ;  /* 0x00000000ff0f7431 */ /* 0x000fd400000001ff */
[----:B------:R-:W-:Y:S05]  /*0250*/  @P0 BRA `(.L_x_3) ;  /* 0x00000004007c0947 */ /* 0x000fea0003800000 */
[----:B------:R-:W-:Y:S01]  /*0260*/  ISETP.NE.AND P0, PT, R13, RZ, PT ;  /* 0x000000ff0d00720c */ /* 0x000fe20003f05270 */
[----:B------:R-:W-:Y:S01]  /*0270*/  BSSY.RECONVERGENT B1, `(.L_x_4) ;  /* 0x000001c000017945 */ /* 0x000fe20003800200 */
[----:B------:R-:W-:-:S11]  /*0280*/  IMAD.MOV.U32 R15, RZ, RZ, RZ ;  /* 0x000000ffff0f7224 */ /* 0x000fd600078e00ff */
[----:B------:R-:W-:Y:S05]  /*0290*/  @!P0 BRA `(.L_x_5) ;  /* 0x0000000000648947 */ /* 0x000fea0003800000 */
[----:B------:R-:W2:Y:S01]  /*02a0*/  LDG.E R0, desc[UR4][R8.64+-0x4] ;  /* 0xfffffc0408007981 */ /* 0x000ea2000c1e1900 */
[----:B------:R-:W-:-:S05]  /*02b0*/  IMAD.WIDE.U32 R10, R11, 0x4, R6 ;  /* 0x000000040b0a7825 */ /* 0x000fca00078e0006 */
[----:B------:R1:W5:Y:S01]  /*02c0*/  LDG.E R15, desc[UR4][R10.64+-0x4] ;  /* 0xfffffc040a0f7981 */ /* 0x000362000c1e1900 */
[----:B------:R-:W-:Y:S01]  /*02d0*/  BSSY.RECONVERGENT B2, `(.L_x_6) ;  /* 0x000000f000027945 */ /* 0x000fe20003800200 */
[--C-:B--2---:R-:W-:Y:S01]  /*02e0*/  FADD R17, R18, -R0.reuse ;  /* 0x8000000012117221 */ /* 0x104fe20000000000 */
[C---:B------:R-:W-:Y:S01]  /*02f0*/  FADD R0, R19.reuse, -R0 ;  /* 0x8000000013007221 */ /* 0x040fe20000000000 */
[----:B------:R-:W-:Y:S02]  /*0300*/  FADD R19, -R19, R18 ;  /* 0x0000001213137221 */ /* 0x000fe40000000100 */
[----:B------:R-:W2:Y:S08]  /*0310*/  MUFU.RCP R2, R17 ;  /* 0x0000001100027308 */ /* 0x000eb00000001000 */
[----:B------:R-:W3:Y:S01]  /*0320*/  FCHK P0, R0, R17 ;  /* 0x0000001100007302 */ /* 0x000ee20000000000 */
[----:B--2---:R-:W-:-:S04]  /*0330*/  FFMA R3, -R17, R2, 1 ;  /* 0x3f80000011037423 */ /* 0x004fc80000000102 */
[----:B------:R-:W-:-:S04]  /*0340*/  FFMA R3, R2, R3, R2 ;  /* 0x0000000302037223 */ /* 0x000fc80000000002 */
[----:B------:R-:W-:-:S04]  /*0350*/  FFMA R2, R0, R3, RZ ;  /* 0x0000000300027223 */ /* 0x000fc800000000ff */
[----:B------:R-:W-:-:S04]  /*0360*/  FFMA R16, -R17, R2, R0 ;  /* 0x0000000211107223 */ /* 0x000fc80000000100 */
[----:B------:R-:W-:Y:S01]  /*0370*/  FFMA R2, R3, R16, R2 ;  /* 0x0000001003027223 */ /* 0x000fe20000000002 */
[----:B-1-3--:R-:W-:Y:S06]  /*0380*/  @!P0 BRA `(.L_x_7) ;  /* 0x00000000000c8947 */ /* 0x00afec0003800000 */
[----:B------:R-:W-:Y:S01]  /*0390*/  IMAD.MOV.U32 R3, RZ, RZ, R17 ;  /* 0x000000ffff037224 */ /* 0x000fe200078e0011 */
[----:B------:R-:W-:-:S07]  /*03a0*/  MOV R16, 0x3c0 ;  /* 0x000003c000107802 */ /* 0x000fce0000000f00 */
[----:B0----5:R-:W-:Y:S05]  /*03b0*/  CALL.REL.NOINC `($__internal_0_$__cuda_sm3x_div_rn_noftz_f32_slowpath) ;  /* 0x0000000400307944 */ /* 0x021fea0003c00000 */
.L_x_7:
[----:B0-----:R-:W-:Y:S05]  /*03c0*/  BSYNC.RECONVERGENT B2 ;  /* 0x0000000000027941 */ /* 0x001fea0003800200 */
.L_x_6:
[----:B------:R-:W2:Y:S02]  /*03d0*/  LDG.E R10, desc[UR4][R10.64] ;  /* 0x000000040a0a7981 */ /* 0x000ea4000c1e1900 */
[----:B--2--5:R-:W-:-:S04]  /*03e0*/  FADD R0, -R15, R10 ;  /* 0x0000000a0f007221 */ /* 0x024fc80000000100 */
[----:B------:R-:W-:-:S04]  /*03f0*/  FFMA R15, R0, R2, R15 ;  /* 0x00000002000f7223 */ /* 0x000fc8000000000f */
[----:B------:R-:W-:-:S04]  /*0400*/  FADD R0, R10, R15 ;  /* 0x0000000f0a007221 */ /* 0x000fc80000000000 */
[----:B------:R-:W-:-:S04]  /*0410*/  FMUL R0, R19, R0 ;  /* 0x0000000013007220 */ /* 0x000fc80000400000 */
[----:B------:R-:W-:-:S07]  /*0420*/  FFMA R15, R0, 0.5, RZ ;  /* 0x3f000000000f7823 */ /* 0x000fce00000000ff */
.L_x_5:
[----:B0-----:R-:W-:Y:S05]  /*0430*/  BSYNC.RECONVERGENT B1 ;  /* 0x0000000000017941 */ /* 0x001fea0003800200 */
.L_x_4:
[----:B------:R0:W2:Y:S01]  /*0440*/  LDG.E R11, desc[UR4][R8.64+0x4] ;  /* 0x00000404080b7981 */ /* 0x0000a2000c1e1900 */
[----:B------:R-:W1:Y:S01]  /*0450*/  LDC R17, c[0x3][RZ] ;  /* 0x00c00000ff117b82 */ /* 0x000e620000000800 */
[----:B------:R-:W-:Y:S01]  /*0460*/  BSSY.RECONVERGENT B1, `(.L_x_8) ;  /* 0x0000020000017945 */ /* 0x000fe20003800200 */
[----:B0-----:R-:W-:Y:S01]  /*0470*/  MOV R8, R14 ;  /* 0x0000000e00087202 */ /* 0x001fe20000000f00 */
[----:B------:R-:W-:Y:S01]  /*0480*/  IMAD.MOV.U32 R9, RZ, RZ, RZ ;  /* 0x000000ffff097224 */ /* 0x000fe200078e00ff */
[----:B-1----:R-:W-:-:S04]  /*0490*/  ISETP.GE.AND P0, PT, R14, R17, PT ;  /* 0x000000110e00720c */ /* 0x002fc80003f06270 */
[----:B--2---:R-:W-:-:S13]  /*04a0*/  FSETP.GEU.OR P0, PT, R11, R12, P0 ;  /* 0x0000000c0b00720b */ /* 0x004fda000070e400 */
[----:B------:R-:W-:Y:S05]  /*04b0*/  @P0 BRA `(.L_x_9) ;  /* 0x0000000000680947 */ /* 0x000fea0003800000 */
[----:B------:R-:W0:Y:S01]  /*04c0*/  LDC.64 R2, c[0x0][0x398] ;  /* 0x0000e600ff027b82 */ /* 0x000e220000000a00 */
[----:B------:R-:W-:-:S07]  /*04d0*/  IMAD.MOV.U32 R23, RZ, RZ, R13 ;  /* 0x000000ffff177224 */ /* 0x000fce00078e000d */
.L_x_10:
[----:B0-----:R-:W-:-:S06]  /*04e0*/  IMAD.WIDE.U32 R24, R23, 0x4, R2 ;  /* 0x0000000417187825 */ /* 0x001fcc00078e0002 */
[----:B------:R-:W2:Y:S01]  /*04f0*/  LDG.E R24, desc[UR4][R24.64] ;  /* 0x0000000418187981 */ /* 0x000ea2000c1e1900 */
[C---:B------:R-:W-:Y:S01]  /*0500*/  SHF.L.U32 R19, R8.reuse, 0x2, RZ ;  /* 0x0000000208137819 */ /* 0x040fe200000006ff */
[----:B------:R-:W-:Y:S01]  /*0510*/  IMAD.WIDE.U32 R22, R23, 0x4, R6 ;  /* 0x0000000417167825 */ /* 0x000fe200078e0006 */
[----:B------:R-:W-:Y:S02]  /*0520*/  SHF.L.U64.HI R9, R8, 0x2, R9 ;  /* 0x0000000208097819 */ /* 0x000fe40000010209 */
[----:B------:R-:W-:-:S03]  /*0530*/  IADD3 R20, P0, PT, R6, R19, RZ ;  /* 0x0000001306147210 */ /* 0x000fc60007f1e0ff */
[----:B------:R-:W3:Y:S02]  /*0540*/  LDG.E R23, desc[UR4][R22.64] ;  /* 0x0000000416177981 */ /* 0x000ee4000c1e1900 */
[----:B------:R-:W-:Y:S01]  /*0550*/  IMAD.X R21, R7, 0x1, R9, P0 ;  /* 0x0000000107157824 */ /* 0x000fe200000e0609 */
[----:B------:R-:W-:-:S04]  /*0560*/  IADD3 R18, P0, PT, R19, UR8, RZ ;  /* 0x0000000813127c10 */ /* 0x000fc8000ff1e0ff */
[----:B------:R-:W-:Y:S01]  /*0570*/  IADD3.X R19, PT, PT, R9, UR9, RZ, P0, !PT ;  /* 0x0000000909137c10 */ /* 0x000fe200087fe4ff */
[----:B------:R-:W3:Y:S01]  /*0580*/  LDG.E R20, desc[UR4][R20.64] ;  /* 0x0000000414147981 */ /* 0x000ee2000c1e1900 */
[----:B--2---:R-:W-:-:S03]  /*0590*/  FADD R9, -R24, R11 ;  /* 0x0000000b18097221 */ /* 0x004fc60000000100 */
[----:B------:R-:W2:Y:S01]  /*05a0*/  LDG.E R11, desc[UR4][R18.64+0x4] ;  /* 0x00000404120b7981 */ /* 0x000ea2000c1e1900 */
[----:B------:R-:W-:-:S05]  /*05b0*/  VIADD R14, R8, 0x1 ;  /* 0x00000001080e7836 */ /* 0x000fca0000000000 */
[----:B------:R-:W-:Y:S01]  /*05c0*/  ISETP.GE.AND P0, PT, R14, R17, PT ;  /* 0x000000110e00720c */ /* 0x000fe20003f06270 */
[----:B------:R-:W-:Y:S02]  /*05d0*/  IMAD.MOV.U32 R13, RZ, RZ, R8 ;  /* 0x000000ffff0d7224 */ /* 0x000fe400078e0008 */
[----:B---3--:R-:W-:Y:S01]  /*05e0*/  FADD R0, R20, R23 ;  /* 0x0000001714007221 */ /* 0x008fe20000000000 */
[----:B------:R-:W-:-:S03]  /*05f0*/  MOV R23, R8 ;  /* 0x0000000800177202 */ /* 0x000fc60000000f00 */
[----:B------:R-:W-:Y:S01]  /*0600*/  FMUL R0, R0, R9 ;  /* 0x0000000900007220 */ /* 0x000fe20000400000 */
[----:B------:R-:W-:Y:S02]  /*0610*/  HFMA2 R9, -RZ, RZ, 0, 0 ;  /* 0x00000000ff097431 */ /* 0x000fe400000001ff */
[----:B------:R-:W-:Y:S02]  /*0620*/  IMAD.MOV.U32 R8, RZ, RZ, R14 ;  /* 0x000000ffff087224 */ /* 0x000fe400078e000e */
[----:B------:R-:W-:Y:S01]  /*0630*/  FFMA R15, R0, 0.5, R15 ;  /* 0x3f000000000f7823 */ /* 0x000fe2000000000f */
[----:B--2---:R-:W-:-:S13]  /*0640*/  FSETP.LT.AND P1, PT, R11, R12, PT ;  /* 0x0000000c0b00720b */ /* 0x004fda0003f21000 */
[----:B------:R-:W-:Y:S05]  /*0650*/  @!P0 BRA P1, `(.L_x_10) ;  /* 0xfffffffc00a08947 */ /* 0x000fea000083ffff */
.L_x_9:
[----:B------:R-:W-:Y:S05]  /*0660*/  BSYNC.RECONVERGENT B1 ;  /* 0x0000000000017941 */ /* 0x000fea0003800200 */
.L_x_8:
[----:B------:R-:W-:-:S13]  /*0670*/  ISETP.GE.AND P0, PT, R14, R17, PT ;  /* 0x000000110e00720c */ /* 0x000fda0003f06270 */
[----:B------:R-:W-:Y:S05]  /*0680*/  @P0 BRA `(.L_x_3) ;  /* 0x0000000000700947 */ /* 0x000fea0003800000 */
[----:B------:R-:W0:Y:S02]  /*0690*/  LDC.64 R2, c[0x0][0x398] ;  /* 0x0000e600ff027b82 */ /* 0x000e240000000a00 */
[----:B0-----:R-:W-:-:S06]  /*06a0*/  IMAD.WIDE.U32 R2, R13, 0x4, R2 ;  /* 0x000000040d027825 */ /* 0x001fcc00078e0002 */
[----:B------:R-:W2:Y:S01]  /*06b0*/  LDG.E R2, desc[UR4][R2.64] ;  /* 0x0000000402027981 */ /* 0x000ea2000c1e1900 */
[----:B------:R-:W-:-:S05]  /*06c0*/  IMAD.WIDE.U32 R16, R13, 0x4, R6 ;  /* 0x000000040d107825 */ /* 0x000fca00078e0006 */
[----:B------:R0:W5:Y:S01]  /*06d0*/  LDG.E R10, desc[UR4][R16.64] ;  /* 0x00000004100a7981 */ /* 0x000162000c1e1900 */
[----:B------:R-:W-:Y:S01]  /*06e0*/  BSSY.RECONVERGENT B1, `(.L_x_11) ;  /* 0x000000e000017945 */ /* 0x000fe20003800200 */
[----:B--2---:R-:W-:Y:S01]  /*06f0*/  FADD R3, -R2, R11 ;  /* 0x0000000b02037221 */ /* 0x004fe20000000100 */
[----:B------:R-:W-:-:S03]  /*0700*/  FADD R0, R12, -R2 ;  /* 0x800000020c007221 */ /* 0x000fc60000000000 */
[----:B------:R-:W1:Y:S08]  /*0710*/  MUFU.RCP R11, R3 ;  /* 0x00000003000b7308 */ /* 0x000e700000001000 */
[----:B------:R-:W2:Y:S01]  /*0720*/  FCHK P0, R0, R3 ;  /* 0x0000000300007302 */ /* 0x000ea20000000000 */
[----:B-1----:R-:W-:-:S04]  /*0730*/  FFMA R14, -R3, R11, 1 ;  /* 0x3f800000030e7423 */ /* 0x002fc8000000010b */
[----:B------:R-:W-:-:S04]  /*0740*/  FFMA R11, R11, R14, R11 ;  /* 0x0000000e0b0b7223 */ /* 0x000fc8000000000b */
[----:B------:R-:W-:-:S04]  /*0750*/  FFMA R12, R0, R11, RZ ;  /* 0x0000000b000c7223 */ /* 0x000fc800000000ff */
[----:B------:R-:W-:-:S04]  /*0760*/  FFMA R13, -R3, R12, R0 ;  /* 0x0000000c030d7223 */ /* 0x000fc80000000100 */
[----:B------:R-:W-:Y:S01]  /*0770*/  FFMA R11, R11, R13, R12 ;  /* 0x0000000d0b0b7223 */ /* 0x000fe2000000000c */
[----:B0-2---:R-:W-:Y:S06]  /*0780*/  @!P0 BRA `(.L_x_12) ;  /* 0x00000000000c8947 */ /* 0x005fec0003800000 */
[----:B------:R-:W-:-:S07]  /*0790*/  MOV R16, 0x7b0 ;  /* 0x000007b000107802 */ /* 0x000fce0000000f00 */
[----:B-----5:R-:W-:Y:S05]  /*07a0*/  CALL.REL.NOINC `($__internal_0_$__cuda_sm3x_div_rn_noftz_f32_slowpath) ;  /* 0x0000000000347944 */ /* 0x020fea0003c00000 */
[----:B------:R-:W-:-:S07]  /*07b0*/  IMAD.MOV.U32 R11, RZ, RZ, R2 ;  /* 0x000000ffff0b7224 */ /* 0x000fce00078e0002 */
.L_x_12:
[----:B------:R-:W-:Y:S05]  /*07c0*/  BSYNC.RECONVERGENT B1 ;  /* 0x0000000000017941 */ /* 0x000fea0003800200 */
.L_x_11:
[----:B------:R-:W-:-:S04]  /*07d0*/  LEA R2, P0, R8, R6, 0x2 ;  /* 0x0000000608027211 */ /* 0x000fc800078010ff */
[----:B------:R-:W-:-:S06]  /*07e0*/  LEA.HI.X R3, R8, R7, R9, 0x2, P0 ;  /* 0x0000000708037211 */ /* 0x000fcc00000f1409 */
[----:B------:R-:W2:Y:S02]  /*07f0*/  LDG.E R3, desc[UR4][R2.64] ;  /* 0x0000000402037981 */ /* 0x000ea4000c1e1900 */
[----:B--2--5:R-:W-:-:S04]  /*0800*/  FADD R7, -R10, R3 ;  /* 0x000000030a077221 */ /* 0x024fc80000000100 */
[----:B------:R-:W-:-:S04]  /*0810*/  FFMA R7, R7, R11, R10 ;  /* 0x0000000b07077223 */ /* 0x000fc8000000000a */
[----:B------:R-:W-:-:S04]  /*0820*/  FADD R7, R10, R7 ;  /* 0x000000070a077221 */ /* 0x000fc80000000000 */
[----:B------:R-:W-:-:S04]  /*0830*/  FMUL R0, R0, R7 ;  /* 0x0000000700007220 */ /* 0x000fc80000400000 */
[----:B------:R-:W-:-:S07]  /*0840*/  FFMA R15, R0, 0.5, R15 ;  /* 0x3f000000000f7823 */ /* 0x000fce000000000f */
.L_x_3:
[----:B0-----:R-:W-:Y:S05]  /*0850*/  BSYNC.RECONVERGENT B0 ;  /* 0x0000000000007941 */ /* 0x001fea0003800200 */
.L_x_2:
[----:B------:R-:W-:Y:S01]  /*0860*/  STG.E desc[UR4][R4.64], R15 ;  /* 0x0000000f04007986 */ /* 0x000fe2000c101904 */
[----:B------:R-:W-:Y:S05]  /*0870*/  EXIT ;  /* 0x000000000000794d */ /* 0x000fea0003800000 */
        .weak           $__internal_0_$__cuda_sm3x_div_rn_noftz_f32_slowpath
        .type           $__internal_0_$__cuda_sm3x_div_rn_noftz_f32_slowpath,@function
        .size           $__internal_0_$__cuda_sm3x_div_rn_noftz_f32_slowpath,(.L_x_114 - $__internal_0_$__cuda_sm3x_div_rn_noftz_f32_slowpath)
$__internal_0_$__cuda_sm3x_div_rn_noftz_f32_slowpath:
[----:B------:R-:W-:Y:S01]  /*0880*/  SHF.R.U32.HI R17, RZ, 0x17, R3 ;  /* 0x00000017ff117819 */ /* 0x000fe20000011603 */
[----:B------:R-:W-:Y:S01]  /*0890*/  BSSY.RECONVERGENT B3, `(.L_x_13) ;  /* 0x0000063000037945 */ /* 0x000fe20003800200 */
[--C-:B------:R-:W-:Y:S01]  /*08a0*/  SHF.R.U32.HI R2, RZ, 0x17, R0.reuse ;  /* 0x00000017ff027819 */ /* 0x100fe20000011600 */
[----:B------:R-:W-:Y:S01]  /*08b0*/  IMAD.MOV.U32 R20, RZ, RZ, R0 ;  /* 0x000000ffff147224 */ /* 0x000fe200078e0000 */
[----:B------:R-:W-:Y:S02]  /*08c0*/  LOP3.LUT R17, R17, 0xff, RZ, 0xc0, !PT ;  /* 0x000000ff11117812 */ /* 0x000fe400078ec0ff */
[----:B------:R-:W-:-:S03]  /*08d0*/  LOP3.LUT R2, R2, 0xff, RZ, 0xc0, !PT ;  /* 0x000000ff02027812 */ /* 0x000fc600078ec0ff */
[----:B------:R-:W-:Y:S01]  /*08e0*/  VIADD R22, R17, 0xffffffff ;  /* 0xffffffff11167836 */ /* 0x000fe20000000000 */
[----:B------:R-:W-:-:S04]  /*08f0*/  IADD3 R21, PT, PT, R2, -0x1, RZ ;  /* 0xffffffff02157810 */ /* 0x000fc80007ffe0ff */
[----:B------:R-:W-:-:S04]  /*0900*/  ISETP.GT.U32.AND P0, PT, R22, 0xfd, PT ;  /* 0x000000fd1600780c */ /* 0x000fc80003f04070 */
[----:B------:R-:W-:-:S13]  /*0910*/  ISETP.GT.U32.OR P0, PT, R21, 0xfd, P0 ;  /* 0x000000fd1500780c */ /* 0x000fda0000704470 */
[----:B------:R-:W-:Y:S01]  /*0920*/  @!P0 IMAD.MOV.U32 R18, RZ, RZ, RZ ;  /* 0x000000ffff128224 */ /* 0x000fe200078e00ff */
[----:B------:R-:W-:Y:S06]  /*0930*/  @!P0 BRA `(.L_x_14) ;  /* 0x00000000005c8947 */ /* 0x000fec0003800000 */
[----:B------:R-:W-:Y:S02]  /*0940*/  FSETP.GTU.FTZ.AND P0, PT, |R0|, +INF , PT ;  /* 0x7f8000000000780b */ /* 0x000fe40003f1c200 */
[----:B------:R-:W-:-:S04]  /*0950*/  FSETP.GTU.FTZ.AND P1, PT, |R3|, +INF , PT ;  /* 0x7f8000000300780b */ /* 0x000fc80003f3c200 */
[----:B------:R-:W-:-:S13]  /*0960*/  PLOP3.LUT P0, PT, P0, P1, PT, 0xf8, 0x8f ;  /* 0x00000000008f781c */ /* 0x000fda0000703f70 */
[----:B------:R-:W-:Y:S05]  /*0970*/  @P0 BRA `(.L_x_15) ;  /* 0x00000004004c0947 */ /* 0x000fea0003800000 */
[----:B------:R-:W-:-:S13]  /*0980*/  LOP3.LUT P0, RZ, R3, 0x7fffffff, R20, 0xc8, !PT ;  /* 0x7fffffff03ff7812 */ /* 0x000fda000780c814 */
[----:B------:R-:W-:Y:S05]  /*0990*/  @!P0 BRA `(.L_x_16) ;  /* 0x00000004003c8947 */ /* 0x000fea0003800000 */
[C---:B------:R-:W-:Y:S02]  /*09a0*/  FSETP.NEU.FTZ.AND P2, PT, |R0|.reuse, +INF , PT ;  /* 0x7f8000000000780b */ /* 0x040fe40003f5d200 */
[----:B------:R-:W-:Y:S02]  /*09b0*/  FSETP.NEU.FTZ.AND P1, PT, |R3|, +INF , PT ;  /* 0x7f8000000300780b */ /* 0x000fe40003f3d200 */
[----:B------:R-:W-:-:S11]  /*09c0*/  FSETP.NEU.FTZ.AND P0, PT, |R0|, +INF , PT ;  /* 0x7f8000000000780b */ /* 0x000fd60003f1d200 */
[----:B------:R-:W-:Y:S05]  /*09d0*/  @!P1 BRA !P2, `(.L_x_16) ;  /* 0x00000004002c9947 */ /* 0x000fea0005000000 */
[----:B------:R-:W-:-:S04]  /*09e0*/  LOP3.LUT P2, RZ, R20, 0x7fffffff, RZ, 0xc0, !PT ;  /* 0x7fffffff14ff7812 */ /* 0x000fc8000784c0ff */
[----:B------:R-:W-:-:S13]  /*09f0*/  PLOP3.LUT P1, PT, P1, P2, PT, 0x2f, 0xf2 ;  /* 0x0000000000f2781c */ /* 0x000fda0000f24577 */
[----:B------:R-:W-:Y:S05]  /*0a00*/  @P1 BRA `(.L_x_17) ;  /* 0x0000000400181947 */ /* 0x000fea0003800000 */
[----:B------:R-:W-:-:S04]  /*0a10*/  LOP3.LUT P1, RZ, R3, 0x7fffffff, RZ, 0xc0, !PT ;  /* 0x7fffffff03ff7812 */ /* 0x000fc8000782c0ff */
[----:B------:R-:W-:-:S13]  /*0a20*/  PLOP3.LUT P0, PT, P0, P1, PT, 0x2f, 0xf2 ;  /* 0x0000000000f2781c */ /* 0x000fda0000702577 */
[----:B------:R-:W-:Y:S05]  /*0a30*/  @P0 BRA `(.L_x_18) ;  /* 0x0000000400000947 */ /* 0x000fea0003800000 */
[----:B------:R-:W-:Y:S02]  /*0a40*/  ISETP.GE.AND P0, PT, R21, RZ, PT ;  /* 0x000000ff1500720c */ /* 0x000fe40003f06270 */
[----:B------:R-:W-:-:S11]  /*0a50*/  ISETP.GE.AND P1, PT, R22, RZ, PT ;  /* 0x000000ff1600720c */ /* 0x000fd60003f26270 */
[----:B------:R-:W-:Y:S01]  /*0a60*/  @P0 MOV R18, RZ ;  /* 0x000000ff00120202 */ /* 0x000fe20000000f00 */
[----:B------:R-:W-:Y:S02]  /*0a70*/  @!P0 IMAD.MOV.U32 R18, RZ, RZ, -0x40 ;  /* 0xffffffc0ff128424 */ /* 0x000fe400078e00ff */
[----:B------:R-:W-:Y:S01]  /*0a80*/  @!P0 FFMA R20, R0, 1.84467440737095516160e+19, RZ ;  /* 0x5f80000000148823 */ /* 0x000fe200000000ff */
[----:B------:R-:W-:Y:S02]  /*0a90*/  @!P1 FFMA R3, R3, 1.84467440737095516160e+19, RZ ;  /* 0x5f80000003039823 */ /* 0x000fe400000000ff */
[----:B------:R-:W-:-:S07]  /*0aa0*/  @!P1 IADD3 R18, PT, PT, R18, 0x40, RZ ;  /* 0x0000004012129810 */ /* 0x000fce0007ffe0ff */
.L_x_14:
[----:B------:R-:W-:Y:S01]  /*0ab0*/  LEA R22, R17, 0xc0800000, 0x17 ;  /* 0xc080000011167811 */ /* 0x000fe200078eb8ff */
[----:B------:R-:W-:Y:S01]  /*0ac0*/  BSSY.RECONVERGENT B4, `(.L_x_19) ;  /* 0x0000036000047945 */ /* 0x000fe20003800200 */
[----:B------:R-:W-:-:S03]  /*0ad0*/  IADD3 R21, PT, PT, R2, -0x7f, RZ ;  /* 0xffffff8102157810 */ /* 0x000fc60007ffe0ff */
[----:B------:R-:W-:Y:S02]  /*0ae0*/  IMAD.IADD R22, R3, 0x1, -R22 ;  /* 0x0000000103167824 */ /* 0x000fe400078e0a16 */
[C---:B------:R-:W-:Y:S01]  /*0af0*/  IMAD R2, R21.reuse, -0x800000, R20 ;  /* 0xff80000015027824 */ /* 0x040fe200078e0214 */
[----:B------:R-:W-:Y:S01]  /*0b00*/  IADD3 R21, PT, PT, R21, 0x7f, -R17 ;  /* 0x0000007f15157810 */ /* 0x000fe20007ffe811 */
[----:B------:R-:W0:Y:S01]  /*0b10*/  MUFU.RCP R24, R22 ;  /* 0x0000001600187308 */ /* 0x000e220000001000 */
[----:B------:R-:W-:-:S03]  /*0b20*/  FADD.FTZ R23, -R22, -RZ ;  /* 0x800000ff16177221 */ /* 0x000fc60000010100 */
[----:B------:R-:W-:Y:S02]  /*0b30*/  IMAD.IADD R21, R21, 0x1, R18 ;  /* 0x0000000115157824 */ /* 0x000fe400078e0212 */
[----:B0-----:R-:W-:-:S04]  /*0b40*/  FFMA R3, R24, R23, 1 ;  /* 0x3f80000018037423 */ /* 0x001fc80000000017 */
[----:B------:R-:W-:-:S04]  /*0b50*/  FFMA R3, R24, R3, R24 ;  /* 0x0000000318037223 */ /* 0x000fc80000000018 */
[----:B------:R-:W-:-:S04]  /*0b60*/  FFMA R20, R2, R3, RZ ;  /* 0x0000000302147223 */ /* 0x000fc800000000ff */
[----:B------:R-:W-:-:S04]  /*0b70*/  FFMA R24, R23, R20, R2 ;  /* 0x0000001417187223 */ /* 0x000fc80000000002 */
[----:B------:R-:W-:-:S04]  /*0b80*/  FFMA R20, R3, R24, R20 ;  /* 0x0000001803147223 */ /* 0x000fc80000000014 */
[----:B------:R-:W-:-:S04]  /*0b90*/  FFMA R23, R23, R20, R2 ;  /* 0x0000001417177223 */ /* 0x000fc80000000002 */
[----:B------:R-:W-:-:S05]  /*0ba0*/  FFMA R2, R3, R23, R20 ;  /* 0x0000001703027223 */ /* 0x000fca0000000014 */
[----:B------:R-:W-:-:S04]  /*0bb0*/  SHF.R.U32.HI R17, RZ, 0x17, R2 ;  /* 0x00000017ff117819 */ /* 0x000fc80000011602 */
[----:B------:R-:W-:-:S04]  /*0bc0*/  LOP3.LUT R17, R17, 0xff, RZ, 0xc0, !PT ;  /* 0x000000ff11117812 */ /* 0x000fc800078ec0ff */
[----:B------:R-:W-:-:S05]  /*0bd0*/  IADD3 R17, PT, PT, R17, R21, RZ ;  /* 0x0000001511117210 */ /* 0x000fca0007ffe0ff */
[----:B------:R-:W-:-:S05]  /*0be0*/  VIADD R18, R17, 0xffffffff ;  /* 0xffffffff11127836 */ /* 0x000fca0000000000 */
[----:B------:R-:W-:-:S13]  /*0bf0*/  ISETP.GE.U32.AND P0, PT, R18, 0xfe, PT ;  /* 0x000000fe1200780c */ /* 0x000fda0003f06070 */
[----:B------:R-:W-:Y:S05]  /*0c00*/  @!P0 BRA `(.L_x_20) ;  /* 0x0000000000808947 */ /* 0x000fea0003800000 */
[----:B------:R-:W-:-:S13]  /*0c10*/  ISETP.GT.AND P0, PT, R17, 0xfe, PT ;  /* 0x000000fe1100780c */ /* 0x000fda0003f04270 */
[----:B------:R-:W-:Y:S05]  /*0c20*/  @P0 BRA `(.L_x_21) ;  /* 0x00000000006c0947 */ /* 0x000fea0003800000 */
[----:B------:R-:W-:-:S13]  /*0c30*/  ISETP.GE.AND P0, PT, R17, 0x1, PT ;  /* 0x000000011100780c */ /* 0x000fda0003f06270 */
[----:B------:R-:W-:Y:S05]  /*0c40*/  @P0 BRA `(.L_x_22) ;  /* 0x0000000000740947 */ /* 0x000fea0003800000 */
[----:B------:R-:W-:Y:S02]  /*0c50*/  ISETP.GE.AND P0, PT, R17, -0x18, PT ;  /* 0xffffffe81100780c */ /* 0x000fe40003f06270 */
[----:B------:R-:W-:-:S11]  /*0c60*/  LOP3.LUT R2, R2, 0x80000000, RZ, 0xc0, !PT ;  /* 0x8000000002027812 */ /* 0x000fd600078ec0ff */
[----:B------:R-:W-:Y:S05]  /*0c70*/  @!P0 BRA `(.L_x_22) ;  /* 0x0000000000688947 */ /* 0x000fea0003800000 */
[-CC-:B------:R-:W-:Y:S01]  /*0c80*/  FFMA.RZ R18, R3, R23.reuse, R20.reuse ;  /* 0x0000001703127223 */ /* 0x180fe2000000c014 */
[C---:B------:R-:W-:Y:S02]  /*0c90*/  ISETP.NE.AND P2, PT, R17.reuse, RZ, PT ;  /* 0x000000ff1100720c */ /* 0x040fe40003f45270 */
[----:B------:R-:W-:Y:S02]  /*0ca0*/  ISETP.NE.AND P1, PT, R17, RZ, PT ;  /* 0x000000ff1100720c */ /* 0x000fe40003f25270 */
[----:B------:R-:W-:Y:S01]  /*0cb0*/  LOP3.LUT R21, R18, 0x7fffff, RZ, 0xc0, !PT ;  /* 0x007fffff12157812 */ /* 0x000fe200078ec0ff */
[CCC-:B------:R-:W-:Y:S01]  /*0cc0*/  FFMA.RP R18, R3.reuse, R23.reuse, R20.reuse ;  /* 0x0000001703127223 */ /* 0x1c0fe20000008014 */
[----:B------:R-:W-:Y:S01]  /*0cd0*/  FFMA.RM R3, R3, R23, R20 ;  /* 0x0000001703037223 */ /* 0x000fe20000004014 */
[----:B------:R-:W-:Y:S01]  /*0ce0*/  IADD3 R20, PT, PT, R17, 0x20, RZ ;  /* 0x0000002011147810 */ /* 0x000fe20007ffe0ff */
[----:B------:R-:W-:Y:S01]  /*0cf0*/  IMAD.MOV R17, RZ, RZ, -R17 ;  /* 0x000000ffff117224 */ /* 0x000fe200078e0a11 */
[----:B------:R-:W-:-:S02]  /*0d00*/  LOP3.LUT R21, R21, 0x800000, RZ, 0xfc, !PT ;  /* 0x0080000015157812 */ /* 0x000fc400078efcff */
[----:B------:R-:W-:Y:S02]  /*0d10*/  FSETP.NEU.FTZ.AND P0, PT, R18, R3, PT ;  /* 0x000000031200720b */ /* 0x000fe40003f1d000 */
[----:B------:R-:W-:Y:S02]  /*0d20*/  SHF.L.U32 R20, R21, R20, RZ ;  /* 0x0000001415147219 */ /* 0x000fe400000006ff */
[----:B------:R-:W-:Y:S02]  /*0d30*/  SEL R18, R17, RZ, P2 ;  /* 0x000000ff11127207 */ /* 0x000fe40001000000 */
[----:B------:R-:W-:Y:S02]  /*0d40*/  ISETP.NE.AND P1, PT, R20, RZ, P1 ;  /* 0x000000ff1400720c */ /* 0x000fe40000f25270 */
[----:B------:R-:W-:Y:S02]  /*0d50*/  SHF.R.U32.HI R18, RZ, R18, R21 ;  /* 0x00000012ff127219 */ /* 0x000fe40000011615 */
[----:B------:R-:W-:-:S02]  /*0d60*/  PLOP3.LUT P0, PT, P0, P1, PT, 0xf8, 0x8f ;  /* 0x00000000008f781c */ /* 0x000fc40000703f70 */
[----:B------:R-:W-:Y:S02]  /*0d70*/  SHF.R.U32.HI R20, RZ, 0x1, R18 ;  /* 0x00000001ff147819 */ /* 0x000fe40000011612 */
[----:B------:R-:W-:-:S04]  /*0d80*/  SEL R3, RZ, 0x1, !P0 ;  /* 0x00000001ff037807 */ /* 0x000fc80004000000 */
[----:B------:R-:W-:-:S04]  /*0d90*/  LOP3.LUT R3, R3, 0x1, R20, 0xf8, !PT ;  /* 0x0000000103037812 */ /* 0x000fc800078ef814 */
[----:B------:R-:W-:-:S04]  /*0da0*/  LOP3.LUT R3, R3, R18, RZ, 0xc0, !PT ;  /* 0x0000001203037212 */ /* 0x000fc800078ec0ff */
[----:B------:R-:W-:-:S04]  /*0db0*/  IADD3 R3, PT, PT, R20, R3, RZ ;  /* 0x0000000314037210 */ /* 0x000fc80007ffe0ff */
[----:B------:R-:W-:Y:S01]  /*0dc0*/  LOP3.LUT R2, R3, R2, RZ, 0xfc, !PT ;  /* 0x0000000203027212 */ /* 0x000fe200078efcff */
[----:B------:R-:W-:Y:S06]  /*0dd0*/  BRA `(.L_x_22) ;  /* 0x0000000000107947 */ /* 0x000fec0003800000 */
.L_x_21:
[----:B------:R-:W-:-:S04]  /*0de0*/  LOP3.LUT R2, R2, 0x80000000, RZ, 0xc0, !PT ;  /* 0x8000000002027812 */ /* 0x000fc800078ec0ff */
[----:B------:R-:W-:Y:S01]  /*0df0*/  LOP3.LUT R2, R2, 0x7f800000, RZ, 0xfc, !PT ;  /* 0x7f80000002027812 */ /* 0x000fe200078efcff */
[----:B------:R-:W-:Y:S06]  /*0e00*/  BRA `(.L_x_22) ;  /* 0x0000000000047947 */ /* 0x000fec0003800000 */
.L_x_20:
[----:B------:R-:W-:-:S07]  /*0e10*/  IMAD R2, R21, 0x800000, R2 ;  /* 0x0080000015027824 */ /* 0x000fce00078e0202 */
.L_x_22:
[----:B------:R-:W-:Y:S05]  /*0e20*/  BSYNC.RECONVERGENT B4 ;  /* 0x0000000000047941 */ /* 0x000fea0003800200 */
.L_x_19:
[----:B------:R-:W-:Y:S05]  /*0e30*/  BRA `(.L_x_23) ;  /* 0x0000000000207947 */ /* 0x000fea0003800000 */
.L_x_18:
[----:B------:R-:W-:-:S04]  /*0e40*/  LOP3.LUT R2, R3, 0x80000000, R20, 0x48, !PT ;  /* 0x8000000003027812 */ /* 0x000fc800078e4814 */
[----:B------:R-:W-:Y:S01]  /*0e50*/  LOP3.LUT R2, R2, 0x7f800000, RZ, 0xfc, !PT ;  /* 0x7f80000002027812 */ /* 0x000fe200078efcff */
[----:B------:R-:W-:Y:S06]  /*0e60*/  BRA `(.L_x_23) ;  /* 0x0000000000147947 */ /* 0x000fec0003800000 */
.L_x_17:
[----:B------:R-:W-:Y:S01]  /*0e70*/  LOP3.LUT R2, R3, 0x80000000, R20, 0x48, !PT ;  /* 0x8000000003027812 */ /* 0x000fe200078e4814 */
[----:B------:R-:W-:Y:S06]  /*0e80*/  BRA `(.L_x_23) ;  /* 0x00000000000c7947 */ /* 0x000fec0003800000 */
.L_x_16:
[----:B------:R-:W0:Y:S01]  /*0e90*/  MUFU.RSQ R2, -QNAN ;  /* 0xffc0000000027908 */ /* 0x000e220000001400 */
[----:B------:R-:W-:Y:S05]  /*0ea0*/  BRA `(.L_x_23) ;  /* 0x0000000000047947 */ /* 0x000fea0003800000 */
.L_x_15:
[----:B------:R-:W-:-:S07]  /*0eb0*/  FADD.FTZ R2, R0, R3 ;  /* 0x0000000300027221 */ /* 0x000fce0000010000 */
.L_x_23:
[----:B------:R-:W-:Y:S05]  /*0ec0*/  BSYNC.RECONVERGENT B3 ;  /* 0x0000000000037941 */ /* 0x000fea0003800200 */
.L_x_13:
[----:B------:R-:W-:-:S04]  /*0ed0*/  HFMA2 R17, -RZ, RZ, 0, 0 ;  /* 0x00000000ff117431 */ /* 0x000fc800000001ff */
[----:B0-----:R-:W-:Y:S05]  /*0ee0*/  RET.REL.NODEC R16 `(_Z15integrateBoundsPfS_S_S_b) ;  /* 0xfffffff010447950 */ /* 0x001fea0003c3ffff */
.L_x_24:
[----:B------:R-:W-:-:S00]  /*0ef0*/  BRA `(.L_x_24) ;  /* 0xfffffffc00fc7947 */ /* 0x000fc0000383ffff */
[----:B------:R-:W-:-:S00]  /*0f00*/  NOP ;  /* 0x0000000000007918 */ /* 0x000fc00000000000 */
[----:B------:R-:W-:-:S00]  /*0f10*/  NOP ;  /* 0x0000000000007918 */ /* 0x000fc00000000000 */
[----:B------:R-:W-:-:S00]  /*0f20*/  NOP ;  /* 0x0000000000007918 */ /* 0x000fc00000000000 */
[----:B------:R-:W-:-:S00]  /*0f30*/  NOP ;  /* 0x0000000000007918 */ /* 0x000fc00000000000 */
[----:B------:R-:W-:-:S00]  /*0f40*/  NOP ;  /* 0x0000000000007918 */ /* 0x000fc00000000000 */
[----:B------:R-:W-:-:S00]  /*0f50*/  NOP ;  /* 0x0000000000007918 */ /* 0x000fc00000000000 */
[----:B------:R-:W-:-:S00]  /*0f60*/  NOP ;  /* 0x0000000000007918 */ /* 0x000fc00000000000 */
[----:B------:R-:W-:-:S00]  /*0f70*/  NOP ;  /* 0x0000000000007918 */ /* 0x000fc00000000000 */
.L_x_114:


//--------------------- .text._Z11integrateLRPfS_S_S_b --------------------------
	.section	.text._Z11integrateLRPfS_S_S_b,"ax",@progbits
	.align	128
        .global         _Z11integrateLRPfS_S_S_b
        .type           _Z11integrateLRPfS_S_S_b,@function
        .size           _Z11integrateLRPfS_S_S_b,(.L_x_115 - _Z11integrateLRPfS_S_S_b)
        .other          _Z11integrateLRPfS_S_S_b,@"STO_CUDA_ENTRY STV_DEFAULT"
_Z11integrateLRPfS_S_S_b:
.text._Z11integrateLRPfS_S_S_b:
[----:B------:R-:W-:Y:S01]  /*0000*/  LDC R1, c[0x0][0x37c] ;  /* 0x0000df00ff017b82 */ /* 0x000fe20000000800 */
[----:B------:R-:W0:Y:S01]  /*0010*/  S2R R7, SR_TID.X ;  /* 0x0000000000077919 */ /* 0x000e220000002100 */
[----:B------:R-:W0:Y:S01]  /*0020*/  LDCU UR4, c[0x0][0x360] ;  /* 0x00006c00ff0477ac */ /* 0x000e220008000800 */
[----:B------:R-:W0:Y:S01]  /*0030*/  S2R R0, SR_CTAID.X ;  /* 0x0000000000007919 */ /* 0x000e220000002500 */
[----:B------:R-:W1:Y:S01]  /*0040*/  LDCU UR5, c[0x3][0x4] ;  /* 0x00c00080ff0577ac */ /* 0x000e620008000800 */
[----:B0-----:R-:W-:-:S05]  /*0050*/  IMAD R7, R0, UR4, R7 ;  /* 0x0000000400077c24 */ /* 0x001fca000f8e0207 */
[----:B-1----:R-:W-:-:S13]  /*0060*/  ISETP.GE.AND P0, PT, R7, UR5, PT ;  /* 0x0000000507007c0c */ /* 0x002fda000bf06270 */
[----:B------:R-:W-:Y:S05]  /*0070*/  @P0 EXIT ;  /* 0x000000000000094d */ /* 0x000fea0003800000 */
[----:B------:R-:W0:Y:S01]  /*0080*/  LDC.64 R2, c[0x0][0x398] ;  /* 0x0000e600ff027b82 */ /* 0x000e220000000a00 */
[----:B------:R-:W1:Y:S01]  /*0090*/  LDCU.64 UR6, c[0x0][0x358] ;  /* 0x00006b00ff0677ac */ /* 0x000e620008000a00 */
[----:B------:R-:W2:Y:S06]  /*00a0*/  LDCU.U8 UR4, c[0x0][0x3a0] ;  /* 0x00007400ff0477ac */ /* 0x000eac0008000000 */
[----:B------:R-:W3:Y:S01]  /*00b0*/  LDC.64 R18, c[0x0][0x380] ;  /* 0x0000e000ff127b82 */ /* 0x000ee20000000a00 */
[----:B------:R-:W4:Y:S07]  /*00c0*/  LDCU UR5, c[0x3][URZ] ;  /* 0x00c00000ff0577ac */ /* 0x000f2e0008000800 */
[----:B------:R-:W3:Y:S01]  /*00d0*/  LDC.64 R16, c[0x0][0x388] ;  /* 0x0000e200ff107b82 */ /* 0x000ee20000000a00 */
[----:B0-----:R-:W-:-:S06]  /*00e0*/  IMAD.WIDE R4, R7, 0x4, R2 ;  /* 0x0000000407047825 */ /* 0x001fcc00078e0202 */
[----:B-1----:R0:W5:Y:S01]  /*00f0*/  LDG.E R5, desc[UR6][R4.64] ;  /* 0x0000000604057981 */ /* 0x002162000c1e1900 */
[----:B--2---:R-:W-:Y:S01]  /*0100*/  UPRMT UR4, UR4, 0x8880, URZ ;  /* 0x0000888004047896 */ /* 0x004fe200080000ff */
[----:B----4-:R-:W-:-:S03]  /*0110*/  IMAD R9, R7, UR5, RZ ;  /* 0x0000000507097c24 */ /* 0x010fc6000f8e02ff */
[----:B------:R-:W-:Y:S01]  /*0120*/  UISETP.NE.AND UP0, UPT, UR4, URZ, UPT ;  /* 0x000000ff0400728c */ /* 0x000fe2000bf05270 */
[----:B---3--:R-:W-:-:S04]  /*0130*/  IMAD.WIDE R18, R9, 0x4, R18 ;  /* 0x0000000409127825 */ /* 0x008fc800078e0212 */
[----:B------:R-:W-:-:S04]  /*0140*/  IMAD.WIDE R16, R7, 0x4, R16 ;  /* 0x0000000407107825 */ /* 0x000fc800078e0210 */
[----:B0-----:R-:W-:Y:S05]  /*0150*/  BRA.U !UP0, `(.L_x_25) ;  /* 0x0000000508b87547 */ /* 0x001fea000b800000 */
[----:B------:R-:W-:-:S07]  /*0160*/  HFMA2 R8, -RZ, RZ, 0, 0 ;  /* 0x00000000ff087431 */ /* 0x000fce00000001ff */
.L_x_26:
[----:B------:R-:W-:-:S05]  /*0170*/  IMAD.WIDE.U32 R12, R8, 0x4, R2 ;  /* 0x00000004080c7825 */ /* 0x000fca00078e0002 */
[----:B------:R-:W2:Y:S01]  /*0180*/  LDG.E R7, desc[UR6][R12.64] ;  /* 0x000000060c077981 */ /* 0x000ea2000c1e1900 */
[C---:B------:R-:W-:Y:S01]  /*0190*/  ISETP.GE.AND P0, PT, R8.reuse, UR5, PT ;  /* 0x0000000508007c0c */ /* 0x040fe2000bf06270 */
[----:B------:R-:W-:Y:S01]  /*01a0*/  VIADD R0, R8, 0x1 ;  /* 0x0000000108007836 */ /* 0x000fe20000000000 */
[----:B------:R-:W-:Y:S01]  /*01b0*/  MOV R10, R8 ;  /* 0x00000008000a7202 */ /* 0x000fe20000000f00 */
[----:B------:R-:W-:-:S03]  /*01c0*/  IMAD.MOV.U32 R9, RZ, RZ, R8 ;  /* 0x000000ffff097224 */ /* 0x000fc600078e0008 */
[----:B------:R-:W-:Y:S02]  /*01d0*/  MOV R8, R0 ;  /* 0x0000000000087202 */ /* 0x000fe40000000f00 */
[----:B--2---:R-:W-:-:S13]  /*01e0*/  FSETP.LT.AND P1, PT, R7, RZ, PT ;  /* 0x000000ff0700720b */ /* 0x004fda0003f21000 */
[----:B------:R-:W-:Y:S05]  /*01f0*/  @!P0 BRA P1, `(.L_x_26) ;  /* 0xfffffffc00dc8947 */ /* 0x000fea000083ffff */
[----:B------:R-:W-:Y:S01]  /*0200*/  ISETP.GE.AND P0, PT, R10, UR5, PT ;  /* 0x000000050a007c0c */ /* 0x000fe2000bf06270 */
[----:B------:R-:W-:-:S12]  /*0210*/  IMAD.MOV.U32 R15, RZ, RZ, RZ ;  /* 0x000000ffff0f7224 */ /* 0x000fd800078e00ff */
[----:B------:R-:W-:Y:S05]  /*0220*/  @P0 BRA `(.L_x_27) ;  /* 0x00000004007c0947 */ /* 0x000fea0003800000 */
[----:B------:R-:W-:Y:S02]  /*0230*/  ISETP.NE.AND P0, PT, R10, RZ, PT ;  /* 0x000000ff0a00720c */ /* 0x000fe40003f05270 */
[----:B------:R-:W-:-:S11]  /*0240*/  MOV R15, RZ ;  /* 0x000000ff000f7202 */ /* 0x000fd60000000f00 */
[----:B------:R-:W-:Y:S05]  /*0250*/  @!P0 BRA `(.L_x_28) ;  /* 0x0000000000588947 */ /* 0x000fea0003800000 */
[----:B------:R-:W2:Y:S01]  /*0260*/  LDG.E R0, desc[UR6][R12.64+-0x4] ;  /* 0xfffffc060c007981 */ /* 0x000ea2000c1e1900 */
[----:B------:R-:W-:-:S05]  /*0270*/  IMAD.WIDE.U32 R22, R9, 0x4, R18 ;  /* 0x0000000409167825 */ /* 0x000fca00078e0012 */
[----:B------:R0:W5:Y:S01]  /*0280*/  LDG.E R14, desc[UR6][R22.64+-0x4] ;  /* 0xfffffc06160e7981 */ /* 0x000162000c1e1900 */
[--C-:B--2---:R-:W-:Y:S01]  /*0290*/  FADD R4, R7, -R0.reuse ;  /* 0x8000000007047221 */ /* 0x104fe20000000000 */
[----:B------:R-:W-:-:S03]  /*02a0*/  FADD R3, RZ, -R0 ;  /* 0x80000000ff037221 */ /* 0x000fc60000000000 */
        /* <DEDUP_REMOVED lines=8> */
[----:B------:R-:W-:Y:S01]  /*0330*/  IMAD.MOV.U32 R0, RZ, RZ, R4 ;  /* 0x000000ffff007224 */ /* 0x000fe200078e0004 */
[----:B------:R-:W-:-:S07]  /*0340*/  MOV R2, 0x360 ;  /* 0x0000036000027802 */ /* 0x000fce0000000f00 */
[----:B-----5:R-:W-:Y:S05]  /*0350*/  CALL.REL.NOINC `($__internal_1_$__cuda_sm3x_div_rn_noftz_f32_slowpath) ;  /* 0x0000000c000c7944 */ /* 0x020fea0003c00000 */
.L_x_29:
[----:B------:R-:W2:Y:S02]  /*0360*/  LDG.E R23, desc[UR6][R22.64] ;  /* 0x0000000616177981 */ /* 0x000ea4000c1e1900 */
[----:B--2--5:R-:W-:-:S04]  /*0370*/  FADD R3, -R14, R23 ;  /* 0x000000170e037221 */ /* 0x024fc80000000100 */
[----:B------:R-:W-:-:S04]  /*0380*/  FFMA R0, R3, R0, R14 ;  /* 0x0000000003007223 */ /* 0x000fc8000000000e */
[----:B------:R-:W-:-:S04]  /*0390*/  FADD R0, R23, R0 ;  /* 0x0000000017007221 */ /* 0x000fc80000000000 */
[----:B------:R-:W-:-:S04]  /*03a0*/  FMUL R7, R7, R0 ;  /* 0x0000000007077220 */ /* 0x000fc80000400000 */
[----:B------:R-:W-:-:S07]  /*03b0*/  FFMA R15, R7, 0.5, RZ ;  /* 0x3f000000070f7823 */ /* 0x000fce00000000ff */
.L_x_28:
[----:B------:R0:W2:Y:S01]  /*03c0*/  LDG.E R0, desc[UR6][R12.64+0x4] ;  /* 0x000004060c007981 */ /* 0x0000a2000c1e1900 */
[----:B------:R-:W1:Y:S01]  /*03d0*/  LDCU UR8, c[0x3][URZ] ;  /* 0x00c00000ff0877ac */ /* 0x000e620008000800 */
[----:B------:R-:W-:Y:S01]  /*03e0*/  BSSY.RECONVERGENT B0, `(.L_x_30) ;  /* 0x0000022000007945 */ /* 0x000fe20003800200 */
[----:B------:R-:W3:Y:S01]  /*03f0*/  LDCU.64 UR4, c[0x0][0x398] ;  /* 0x00007300ff0477ac */ /* 0x000ee20008000a00 */
[----:B0-----:R-:W-:Y:S01]  /*0400*/  MOV R12, R8 ;  /* 0x00000008000c7202 */ /* 0x001fe20000000f00 */
[----:B------:R-:W-:Y:S01]  /*0410*/  IMAD.MOV.U32 R13, RZ, RZ, RZ ;  /* 0x000000ffff0d7224 */ /* 0x000fe200078e00ff */
[----:B-1----:R-:W-:-:S04]  /*0420*/  ISETP.GE.AND P0, PT, R8, UR8, PT ;  /* 0x0000000808007c0c */ /* 0x002fc8000bf06270 */
[----:B--2--5:R-:W-:-:S13]  /*0430*/  FSETP.GEU.OR P0, PT, R0, R5, P0 ;  /* 0x000000050000720b */ /* 0x024fda000070e400 */
[----:B---3--:R-:W-:Y:S05]  /*0440*/  @P0 BRA `(.L_x_31) ;  /* 0x00000000006c0947 */ /* 0x008fea0003800000 */
[----:B------:R-:W0:Y:S01]  /*0450*/  LDC.64 R2, c[0x0][0x398] ;  /* 0x0000e600ff027b82 */ /* 0x000e220000000a00 */
[----:B------:R-:W-:-:S07]  /*0460*/  MOV R11, R10 ;  /* 0x0000000a000b7202 */ /* 0x000fce0000000f00 */
.L_x_32:
[----:B0-----:R-:W-:-:S06]  /*0470*/  IMAD.WIDE.U32 R8, R11, 0x4, R2 ;  /* 0x000000040b087825 */ /* 0x001fcc00078e0002 */
[----:B------:R-:W2:Y:S01]  /*0480*/  LDG.E R9, desc[UR6][R8.64] ;  /* 0x0000000608097981 */ /* 0x000ea2000c1e1900 */
[C---:B------:R-:W-:Y:S01]  /*0490*/  IMAD.SHL.U32 R21, R12.reuse, 0x4, RZ ;  /* 0x000000040c157824 */ /* 0x040fe200078e00ff */
[----:B------:R-:W-:Y:S01]  /*04a0*/  SHF.L.U64.HI R13, R12, 0x2, R13 ;  /* 0x000000020c0d7819 */ /* 0x000fe2000001020d */
[----:B------:R-:W-:-:S03]  /*04b0*/  IMAD.WIDE.U32 R10, R11, 0x4, R18 ;  /* 0x000000040b0a7825 */ /* 0x000fc600078e0012 */
[----:B------:R-:W-:-:S03]  /*04c0*/  IADD3 R6, P0, PT, R18, R21, RZ ;  /* 0x0000001512067210 */ /* 0x000fc60007f1e0ff */
[----:B------:R-:W3:Y:S01]  /*04d0*/  LDG.E R11, desc[UR6][R10.64] ;  /* 0x000000060a0b7981 */ /* 0x000ee2000c1e1900 */
[----:B------:R-:W-:Y:S02]  /*04e0*/  IADD3.X R7, PT, PT, R19, R13, RZ, P0, !PT ;  /* 0x0000000d13077210 */ /* 0x000fe400007fe4ff */
[----:B------:R-:W-:-:S03]  /*04f0*/  IADD3 R20, P0, PT, R21, UR4, RZ ;  /* 0x0000000415147c10 */ /* 0x000fc6000ff1e0ff */
[----:B------:R-:W3:Y:S01]  /*0500*/  LDG.E R6, desc[UR6][R6.64] ;  /* 0x0000000606067981 */ /* 0x000ee2000c1e1900 */
[----:B------:R-:W-:Y:S01]  /*0510*/  IADD3.X R21, PT, PT, R13, UR5, RZ, P0, !PT ;  /* 0x000000050d157c10 */ /* 0x000fe200087fe4ff */
[----:B--2---:R-:W-:-:S04]  /*0520*/  FADD R13, -R9, R0 ;  /* 0x00000000090d7221 */ /* 0x004fc80000000100 */
[----:B------:R-:W2:Y:S01]  /*0530*/  LDG.E R0, desc[UR6][R20.64+0x4] ;  /* 0x0000040614007981 */ /* 0x000ea2000c1e1900 */
[----:B------:R-:W-:-:S05]  /*0540*/  VIADD R8, R12, 0x1 ;  /* 0x000000010c087836 */ /* 0x000fca0000000000 */
[----:B------:R-:W-:Y:S01]  /*0550*/  ISETP.GE.AND P0, PT, R8, UR8, PT ;  /* 0x0000000808007c0c */ /* 0x000fe2000bf06270 */
[----:B------:R-:W-:Y:S02]  /*0560*/  HFMA2 R9, -RZ, RZ, 0, 0 ;  /* 0x00000000ff097431 */ /* 0x000fe400000001ff */
[----:B---3--:R-:W-:Y:S01]  /*0570*/  FADD R4, R6, R11 ;  /* 0x0000000b06047221 */ /* 0x008fe20000000000 */
[----:B------:R-:W-:-:S03]  /*0580*/  MOV R11, R12 ;  /* 0x0000000c000b7202 */ /* 0x000fc60000000f00 */
[----:B------:R-:W-:Y:S01]  /*0590*/  FMUL R4, R4, R13 ;  /* 0x0000000d04047220 */ /* 0x000fe20000400000 */
[----:B------:R-:W-:Y:S01]  /*05a0*/  IMAD.MOV.U32 R10, RZ, RZ, R12 ;  /* 0x000000ffff0a7224 */ /* 0x000fe200078e000c */
[----:B------:R-:W-:Y:S01]  /*05b0*/  MOV R13, R9 ;  /* 0x00000009000d7202 */ /* 0x000fe20000000f00 */
[----:B------:R-:W-:Y:S02]  /*05c0*/  IMAD.MOV.U32 R12, RZ, RZ, R8 ;  /* 0x000000ffff0c7224 */ /* 0x000fe400078e0008 */
[----:B------:R-:W-:Y:S01]  /*05d0*/  FFMA R15, R4, 0.5, R15 ;  /* 0x3f000000040f7823 */ /* 0x000fe2000000000f */
[----:B--2---:R-:W-:-:S13]  /*05e0*/  FSETP.LT.AND P1, PT, R0, R5, PT ;  /* 0x000000050000720b */ /* 0x004fda0003f21000 */
[----:B------:R-:W-:Y:S05]  /*05f0*/  @!P0 BRA P1, `(.L_x_32) ;  /* 0xfffffffc009c8947 */ /* 0x000fea000083ffff */
.L_x_31:
[----:B------:R-:W-:Y:S05]  /*0600*/  BSYNC.RECONVERGENT B0 ;  /* 0x0000000000007941 */ /* 0x000fea0003800200 */
.L_x_30:
[----:B------:R-:W-:Y:S01]  /*0610*/  ISETP.GE.AND P0, PT, R8, UR8, PT ;  /* 0x0000000808007c0c */ /* 0x000fe2000bf06270 */
[----:B------:R-:W-:-:S12]  /*0620*/  BSSY.RECONVERGENT B0, `(.L_x_27) ;  /* 0x000001f000007945 */ /* 0x000fd80003800200 */
[----:B------:R-:W-:Y:S05]  /*0630*/  @P0 BRA `(.L_x_33) ;  /* 0x0000000000740947 */ /* 0x000fea0003800000 */
[----:B------:R-:W0:Y:S02]  /*0640*/  LDC.64 R2, c[0x0][0x398] ;  /* 0x0000e600ff027b82 */ /* 0x000e240000000a00 */
[----:B0-----:R-:W-:-:S06]  /*0650*/  IMAD.WIDE.U32 R2, R10, 0x4, R2 ;  /* 0x000000040a027825 */ /* 0x001fcc00078e0002 */
[----:B------:R-:W2:Y:S01]  /*0660*/  LDG.E R2, desc[UR6][R2.64] ;  /* 0x0000000602027981 */ /* 0x000ea2000c1e1900 */
[----:B------:R-:W-:-:S06]  /*0670*/  IMAD.WIDE.U32 R6, R10, 0x4, R18 ;  /* 0x000000040a067825 */ /* 0x000fcc00078e0012 */
        /* <DEDUP_REMOVED lines=13> */
[----:B------:R-:W-:Y:S02]  /*0750*/  MOV R3, R5 ;  /* 0x0000000500037202 */ /* 0x000fe40000000f00 */
[----:B------:R-:W-:-:S07]  /*0760*/  MOV R2, 0x780 ;  /* 0x0000078000027802 */ /* 0x000fce0000000f00 */
[----:B-----5:R-:W-:Y:S05]  /*0770*/  CALL.REL.NOINC `($__internal_1_$__cuda_sm3x_div_rn_noftz_f32_slowpath) ;  /* 0x0000000800047944 */ /* 0x020fea0003c00000 */
.L_x_35:
[----:B------:R-:W-:Y:S05]  /*0780*/  BSYNC.RECONVERGENT B1 ;  /* 0x0000000000017941 */ /* 0x000fea0003800200 */
.L_x_34:
[----:B------:R-:W-:-:S04]  /*0790*/  LEA R2, P0, R12, R18, 0x2 ;  /* 0x000000120c027211 */ /* 0x000fc800078010ff */
[----:B------:R-:W-:-:S05]  /*07a0*/  LEA.HI.X R3, R12, R19, R13, 0x2, P0 ;  /* 0x000000130c037211 */ /* 0x000fca00000f140d */
[----:B------:R-:W2:Y:S02]  /*07b0*/  LDG.E R2, desc[UR6][R2.64] ;  /* 0x0000000602027981 */ /* 0x000ea4000c1e1900 */
[----:B--2--5:R-:W-:-:S04]  /*07c0*/  FADD R4, -R7, R2 ;  /* 0x0000000207047221 */ /* 0x024fc80000000100 */
[----:B------:R-:W-:-:S04]  /*07d0*/  FFMA R0, R4, R0, R7 ;  /* 0x0000000004007223 */ /* 0x000fc80000000007 */
[----:B------:R-:W-:-:S04]  /*07e0*/  FADD R0, R7, R0 ;  /* 0x0000000007007221 */ /* 0x000fc80000000000 */
[----:B------:R-:W-:-:S04]  /*07f0*/  FMUL R0, R5, R0 ;  /* 0x0000000005007220 */ /* 0x000fc80000400000 */
[----:B------:R-:W-:-:S07]  /*0800*/  FFMA R15, R0, 0.5, R15 ;  /* 0x3f000000000f7823 */ /* 0x000fce000000000f */
.L_x_33:
[----:B------:R-:W-:Y:S05]  /*0810*/  BSYNC.RECONVERGENT B0 ;  /* 0x0000000000007941 */ /* 0x000fea0003800200 */
.L_x_27:
[----:B------:R-:W-:Y:S01]  /*0820*/  STG.E desc[UR6][R16.64], R15 ;  /* 0x0000000f10007986 */ /* 0x000fe2000c101906 */
[----:B------:R-:W-:Y:S05]  /*0830*/  EXIT ;  /* 0x000000000000794d */ /* 0x000fea0003800000 */
.L_x_25:
[----:B------:R-:W-:Y:S01]  /*0840*/  BSSY.RECONVERGENT B0, `(.L_x_36) ;  /* 0x000000b000007945 */ /* 0x000fe20003800200 */
[----:B------:R-:W-:-:S07]  /*0850*/  IMAD.MOV.U32 R8, RZ, RZ, RZ ;  /* 0x000000ffff087224 */ /* 0x000fce00078e00ff */
.L_x_37:
[----:B------:R-:W-:-:S05]  /*0860*/  IMAD.WIDE.U32 R14, R8, 0x4, R2 ;  /* 0x00000004080e7825 */ /* 0x000fca00078e0002 */
[----:B------:R-:W2:Y:S01]  /*0870*/  LDG.E R4, desc[UR6][R14.64] ;  /* 0x000000060e047981 */ /* 0x000ea2000c1e1900 */
[C---:B------:R-:W-:Y:S01]  /*0880*/  ISETP.GE.AND P0, PT, R8.reuse, UR5, PT ;  /* 0x0000000508007c0c */ /* 0x040fe2000bf06270 */
[----:B------:R-:W-:Y:S01]  /*0890*/  IMAD.MOV.U32 R10, RZ, RZ, R8 ;  /* 0x000000ffff0a7224 */ /* 0x000fe200078e0008 */
[----:B------:R-:W-:Y:S02]  /*08a0*/  IADD3 R0, PT, PT, R8, 0x1, RZ ;  /* 0x0000000108007810 */ /* 0x000fe40007ffe0ff */
[----:B------:R-:W-:-:S03]  /*08b0*/  MOV R9, R8 ;  /* 0x0000000800097202 */ /* 0x000fc60000000f00 */
[----:B------:R-:W-:Y:S01]  /*08c0*/  IMAD.MOV.U32 R8, RZ, RZ, R0 ;  /* 0x000000ffff087224 */ /* 0x000fe200078e0000 */
[----:B--2--5:R-:W-:-:S13]  /*08d0*/  FSETP.LT.AND P1, PT, R4, R5, PT ;  /* 0x000000050400720b */ /* 0x024fda0003f21000 */
[----:B------:R-:W-:Y:S05]  /*08e0*/  @!P0 BRA P1, `(.L_x_37) ;  /* 0xfffffffc00dc8947 */ /* 0x000fea000083ffff */
[----:B------:R-:W-:Y:S05]  /*08f0*/  BSYNC.RECONVERGENT B0 ;  /* 0x0000000000007941 */ /* 0x000fea0003800200 */
.L_x_36:
        /* <DEDUP_REMOVED lines=24> */
[----:B------:R-:W-:Y:S02]  /*0a80*/  MOV R0, R6 ;  /* 0x0000000600007202 */ /* 0x000fe40000000f00 */
[----:B------:R-:W-:-:S07]  /*0a90*/  MOV R2, 0xab0 ;  /* 0x00000ab000027802 */ /* 0x000fce0000000f00 */
[----:B0----5:R-:W-:Y:S05]  /*0aa0*/  CALL.REL.NOINC `($__internal_1_$__cuda_sm3x_div_rn_noftz_f32_slowpath) ;  /* 0x0000000400387944 */ /* 0x021fea0003c00000 */
.L_x_43:
[----:B0-----:R-:W-:Y:S05]  /*0ab0*/  BSYNC.RECONVERGENT B2 ;  /* 0x0000000000027941 */ /* 0x001fea0003800200 */
.L_x_42:
[----:B------:R-:W2:Y:S02]  /*0ac0*/  LDG.E R12, desc[UR6][R12.64] ;  /* 0x000000060c0c7981 */ /* 0x000ea4000c1e1900 */
[----:B--2--5:R-:W-:-:S04]  /*0ad0*/  FADD R2, -R7, R12 ;  /* 0x0000000c07027221 */ /* 0x024fc80000000100 */
[----:B------:R-:W-:-:S04]  /*0ae0*/  FFMA R7, R2, R0, R7 ;  /* 0x0000000002077223 */ /* 0x000fc80000000007 */
[----:B------:R-:W-:-:S04]  /*0af0*/  FADD R0, R12, R7 ;  /* 0x000000070c007221 */ /* 0x000fc80000000000 */
[----:B------:R-:W-:-:S04]  /*0b00*/  FMUL R5, R5, R0 ;  /* 0x0000000005057220 */ /* 0x000fc80000400000 */
[----:B------:R-:W-:-:S07]  /*0b10*/  FFMA R7, R5, 0.5, RZ ;  /* 0x3f00000005077823 */ /* 0x000fce00000000ff */
.L_x_41:
[----:B0-----:R-:W-:Y:S05]  /*0b20*/  BSYNC.RECONVERGENT B1 ;  /* 0x0000000000017941 */ /* 0x001fea0003800200 */
.L_x_40:
[----:B------:R-:W2:Y:S01]  /*0b30*/  LDG.E R14, desc[UR6][R14.64+0x4] ;  /* 0x000004060e0e7981 */ /* 0x000ea2000c1e1900 */
[----:B------:R-:W0:Y:S01]  /*0b40*/  LDC R5, c[0x3][RZ] ;  /* 0x00c00000ff057b82 */ /* 0x000e220000000800 */
[----:B------:R-:W-:Y:S01]  /*0b50*/  BSSY.RECONVERGENT B1, `(.L_x_44) ;  /* 0x0000021000017945 */ /* 0x000fe20003800200 */
[----:B------:R-:W-:Y:S02]  /*0b60*/  HFMA2 R13, -RZ, RZ, 0, 0 ;  /* 0x00000000ff0d7431 */ /* 0x000fe400000001ff */
[----:B------:R-:W-:Y:S01]  /*0b70*/  IMAD.MOV.U32 R12, RZ, RZ, R8 ;  /* 0x000000ffff0c7224 */ /* 0x000fe200078e0008 */
[----:B0-----:R-:W-:-:S04]  /*0b80*/  ISETP.GE.AND P0, PT, R8, R5, PT ;  /* 0x000000050800720c */ /* 0x001fc80003f06270 */
[----:B--2---:R-:W-:-:S13]  /*0b90*/  FSETP.EQU.OR P0, PT, R14, +INF , P0 ;  /* 0x7f8000000e00780b */ /* 0x004fda000070a400 */
[----:B------:R-:W-:Y:S05]  /*0ba0*/  @P0 BRA `(.L_x_45) ;  /* 0x00000000006c0947 */ /* 0x000fea0003800000 */
[----:B------:R-:W0:Y:S01]  /*0bb0*/  LDC.64 R2, c[0x0][0x398] ;  /* 0x0000e600ff027b82 */ /* 0x000e220000000a00 */
[----:B------:R-:W-:-:S07]  /*0bc0*/  IMAD.MOV.U32 R11, RZ, RZ, R10 ;  /* 0x000000ffff0b7224 */ /* 0x000fce00078e000a */
.L_x_46:
[----:B0-----:R-:W-:-:S06]  /*0bd0*/  IMAD.WIDE.U32 R8, R11, 0x4, R2 ;  /* 0x000000040b087825 */ /* 0x001fcc00078e0002 */
[----:B------:R-:W2:Y:S01]  /*0be0*/  LDG.E R9, desc[UR6][R8.64] ;  /* 0x0000000608097981 */ /* 0x000ea2000c1e1900 */
[C---:B------:R-:W-:Y:S01]  /*0bf0*/  SHF.L.U32 R23, R12.reuse, 0x2, RZ ;  /* 0x000000020c177819 */ /* 0x040fe200000006ff */
[----:B------:R-:W-:Y:S01]  /*0c00*/  IMAD.WIDE.U32 R10, R11, 0x4, R18 ;  /* 0x000000040b0a7825 */ /* 0x000fe200078e0012 */
[----:B------:R-:W-:Y:S02]  /*0c10*/  SHF.L.U64.HI R13, R12, 0x2, R13 ;  /* 0x000000020c0d7819 */ /* 0x000fe4000001020d */
[----:B------:R-:W-:-:S03]  /*0c20*/  IADD3 R20, P0, PT, R18, R23, RZ ;  /* 0x0000001712147210 */ /* 0x000fc60007f1e0ff */
[----:B------:R0:W3:Y:S02]  /*0c30*/  LDG.E R11, desc[UR6][R10.64] ;  /* 0x000000060a0b7981 */ /* 0x0000e4000c1e1900 */
[----:B------:R-:W-:Y:S01]  /*0c40*/  IMAD.X R21, R19, 0x1, R13, P0 ;  /* 0x0000000113157824 */ /* 0x000fe200000e060d */
[----:B------:R-:W-:-:S04]  /*0c50*/  IADD3 R22, P0, PT, R23, UR8, RZ ;  /* 0x0000000817167c10 */ /* 0x000fc8000ff1e0ff */
[----:B------:R-:W-:Y:S01]  /*0c60*/  IADD3.X R23, PT, PT, R13, UR9, RZ, P0, !PT ;  /* 0x000000090d177c10 */ /* 0x000fe200087fe4ff */
[----:B------:R-:W3:Y:S01]  /*0c70*/  LDG.E R20, desc[UR6][R20.64] ;  /* 0x0000000614147981 */ /* 0x000ee2000c1e1900 */
[----:B--2---:R-:W-:-:S03]  /*0c80*/  FADD R13, -R9, R14 ;  /* 0x0000000e090d7221 */ /* 0x004fc60000000100 */
[----:B------:R-:W2:Y:S01]  /*0c90*/  LDG.E R14, desc[UR6][R22.64+0x4] ;  /* 0x00000406160e7981 */ /* 0x000ea2000c1e1900 */
[----:B------:R-:W-:-:S04]  /*0ca0*/  IADD3 R8, PT, PT, R12, 0x1, RZ ;  /* 0x000000010c087810 */ /* 0x000fc80007ffe0ff */
[----:B------:R-:W-:Y:S01]  /*0cb0*/  ISETP.GE.AND P0, PT, R8, R5, PT ;  /* 0x000000050800720c */ /* 0x000fe20003f06270 */
[----:B------:R-:W-:Y:S01]  /*0cc0*/  IMAD.MOV.U32 R9, RZ, RZ, RZ ;  /* 0x000000ffff097224 */ /* 0x000fe200078e00ff */
[----:B0-----:R-:W-:Y:S01]  /*0cd0*/  MOV R10, R12 ;  /* 0x0000000c000a7202 */ /* 0x001fe20000000f00 */
[----:B---3--:R-:W-:Y:S01]  /*0ce0*/  FADD R0, R20, R11 ;  /* 0x0000000b14007221 */ /* 0x008fe20000000000 */
[----:B------:R-:W-:-:S03]  /*0cf0*/  IMAD.MOV.U32 R11, RZ, RZ, R12 ;  /* 0x000000ffff0b7224 */ /* 0x000fc600078e000c */
[----:B------:R-:W-:Y:S01]  /*0d00*/  FMUL R0, R0, R13 ;  /* 0x0000000d00007220 */ /* 0x000fe20000400000 */
[----:B------:R-:W-:Y:S01]  /*0d10*/  MOV R12, R8 ;  /* 0x00000008000c7202 */ /* 0x000fe20000000f00 */
[----:B------:R-:W-:Y:S02]  /*0d20*/  IMAD.MOV.U32 R13, RZ, RZ, R9 ;  /* 0x000000ffff0d7224 */ /* 0x000fe400078e0009 */
[----:B------:R-:W-:Y:S01]  /*0d30*/  FFMA R7, R0, 0.5, R7 ;  /* 0x3f00000000077823 */ /* 0x000fe20000000007 */
[----:B--2---:R-:W-:-:S13]  /*0d40*/  FSETP.NE.AND P1, PT, R14, +INF , PT ;  /* 0x7f8000000e00780b */ /* 0x004fda0003f25000 */
[----:B------:R-:W-:Y:S05]  /*0d50*/  @!P0 BRA P1, `(.L_x_46) ;  /* 0xfffffffc009c8947 */ /* 0x000fea000083ffff */
.L_x_45:
[----:B------:R-:W-:Y:S05]  /*0d60*/  BSYNC.RECONVERGENT B1 ;  /* 0x0000000000017941 */ /* 0x000fea0003800200 */
.L_x_44:
[----:B------:R-:W-:-:S13]  /*0d70*/  ISETP.GE.AND P0, PT, R8, R5, PT ;  /* 0x000000050800720c */ /* 0x000fda0003f06270 */
[----:B------:R-:W-:Y:S05]  /*0d80*/  @P0 BRA `(.L_x_39) ;  /* 0x0000000000740947 */ /* 0x000fea0003800000 */
[----:B------:R-:W0:Y:S02]  /*0d90*/  LDC.64 R2, c[0x0][0x398] ;  /* 0x0000e600ff027b82 */ /* 0x000e240000000a00 */
[----:B0-----:R-:W-:-:S06]  /*0da0*/  IMAD.WIDE.U32 R2, R10, 0x4, R2 ;  /* 0x000000040a027825 */ /* 0x001fcc00078e0002 */
[----:B------:R-:W2:Y:S01]  /*0db0*/  LDG.E R3, desc[UR6][R2.64] ;  /* 0x0000000602037981 */ /* 0x000ea2000c1e1900 */
[----:B------:R-:W-:-:S06]  /*0dc0*/  IMAD.WIDE.U32 R4, R10, 0x4, R18 ;  /* 0x000000040a047825 */ /* 0x000fcc00078e0012 */
[----:B------:R0:W5:Y:S01]  /*0dd0*/  LDG.E R5, desc[UR6][R4.64] ;  /* 0x0000000604057981 */ /* 0x000162000c1e1900 */
[----:B------:R-:W-:Y:S01]  /*0de0*/  BSSY.RECONVERGENT B1, `(.L_x_47) ;  /* 0x000000f000017945 */ /* 0x000fe20003800200 */
[C---:B--2---:R-:W-:Y:S01]  /*0df0*/  FADD R11, -R3.reuse, R14 ;  /* 0x0000000e030b7221 */ /* 0x044fe20000000100 */
[----:B------:R-:W-:-:S03]  /*0e00*/  FADD R8, -R3, +INF ;  /* 0x7f80000003087421 */ /* 0x000fc60000000100 */
        /* <DEDUP_REMOVED lines=8> */
[----:B------:R-:W-:Y:S01]  /*0e90*/  MOV R0, R11 ;  /* 0x0000000b00007202 */ /* 0x000fe20000000f00 */
[----:B------:R-:W-:Y:S01]  /*0ea0*/  IMAD.MOV.U32 R3, RZ, RZ, R8 ;  /* 0x000000ffff037224 */ /* 0x000fe200078e0008 */
[----:B------:R-:W-:-:S07]  /*0eb0*/  MOV R2, 0xed0 ;  /* 0x00000ed000027802 */ /* 0x000fce0000000f00 */
[----:B-----5:R-:W-:Y:S05]  /*0ec0*/  CALL.REL.NOINC `($__internal_1_$__cuda_sm3x_div_rn_noftz_f32_slowpath) ;  /* 0x0000000000307944 */ /* 0x020fea0003c00000 */
.L_x_48:
[----:B------:R-:W-:Y:S05]  /*0ed0*/  BSYNC.RECONVERGENT B1 ;  /* 0x0000000000017941 */ /* 0x000fea0003800200 */
.L_x_47:
        /* <DEDUP_REMOVED lines=8> */
.L_x_39:
[----:B0-----:R-:W-:Y:S05]  /*0f60*/  BSYNC.RECONVERGENT B0 ;  /* 0x0000000000007941 */ /* 0x001fea0003800200 */
.L_x_38:
[----:B------:R-:W-:Y:S01]  /*0f70*/  STG.E desc[UR6][R16.64], R7 ;  /* 0x0000000710007986 */ /* 0x000fe2000c101906 */
[----:B------:R-:W-:Y:S05]  /*0f80*/  EXIT ;  /* 0x000000000000794d */ /* 0x000fea0003800000 */
        .weak           $__internal_1_$__cuda_sm3x_div_rn_noftz_f32_slowpath
        .type           $__internal_1_$__cuda_sm3x_div_rn_noftz_f32_slowpath,@function
        .size           $__internal_1_$__cuda_sm3x_div_rn_noftz_f32_slowpath,(.L_x_115 - $__internal_1_$__cuda_sm3x_div_rn_noftz_f32_slowpath)
$__internal_1_$__cuda_sm3x_div_rn_noftz_f32_slowpath:
[----:B------:R-:W-:Y:S01]  /*0f90*/  SHF.R.U32.HI R4, RZ, 0x17, R0 ;  /* 0x00000017ff047819 */ /* 0x000fe20000011600 */
[----:B------:R-:W-:Y:S01]  /*0fa0*/  BSSY.RECONVERGENT B3, `(.L_x_49) ;  /* 0x0000063000037945 */ /* 0x000fe20003800200 */
[----:B------:R-:W-:Y:S02]  /*0fb0*/  SHF.R.U32.HI R9, RZ, 0x17, R3 ;  /* 0x00000017ff097819 */ /* 0x000fe40000011603 */
[----:B------:R-:W-:Y:S02]  /*0fc0*/  LOP3.LUT R4, R4, 0xff, RZ, 0xc0, !PT ;  /* 0x000000ff04047812 */ /* 0x000fe400078ec0ff */
[----:B------:R-:W-:Y:S02]  /*0fd0*/  LOP3.LUT R9, R9, 0xff, RZ, 0xc0, !PT ;  /* 0x000000ff09097812 */ /* 0x000fe400078ec0ff */
[----:B------:R-:W-:Y:S02]  /*0fe0*/  IADD3 R11, PT, PT, R4, -0x1, RZ ;  /* 0xffffffff040b7810 */ /* 0x000fe40007ffe0ff */
[----:B------:R-:W-:-:S02]  /*0ff0*/  IADD3 R6, PT, PT, R9, -0x1, RZ ;  /* 0xffffffff09067810 */ /* 0x000fc40007ffe0ff */
        /* <DEDUP_REMOVED lines=20> */
[----:B------:R-:W-:Y:S02]  /*1140*/  IADD3 R6, PT, PT, R9, -0x1, RZ ;  /* 0xffffffff09067810 */ /* 0x000fe40007ffe0ff */
[----:B------:R-:W-:Y:S02]  /*1150*/  ISETP.GE.AND P1, PT, R11, RZ, PT ;  /* 0x000000ff0b00720c */ /* 0x000fe40003f26270 */
[----:B------:R-:W-:-:S11]  /*1160*/  ISETP.GE.AND P0, PT, R6, RZ, PT ;  /* 0x000000ff0600720c */ /* 0x000fd60003f06270 */
[----:B------:R-:W-:Y:S02]  /*1170*/  @!P1 FFMA R0, R0, 1.84467440737095516160e+19, RZ ;  /* 0x5f80000000009823 */ /* 0x000fe400000000ff */
[----:B------:R-:W-:Y:S01]  /*1180*/  @P0 MOV R6, RZ ;  /* 0x000000ff00060202 */ /* 0x000fe20000000f00 */
[----:B------:R-:W-:Y:S02]  /*1190*/  @!P0 IMAD.MOV.U32 R6, RZ, RZ, -0x40 ;  /* 0xffffffc0ff068424 */ /* 0x000fe400078e00ff */
[----:B------:R-:W-:-:S03]  /*11a0*/  @!P0 FFMA R3, R3, 1.84467440737095516160e+19, RZ ;  /* 0x5f80000003038823 */ /* 0x000fc600000000ff */
[----:B------:R-:W-:-:S07]  /*11b0*/  @!P1 IADD3 R6, PT, PT, R6, 0x40, RZ ;  /* 0x0000004006069810 */ /* 0x000fce0007ffe0ff */
.L_x_50:
[----:B------:R-:W-:Y:S01]  /*11c0*/  LEA R11, R4, 0xc0800000, 0x17 ;  /* 0xc0800000040b7811 */ /* 0x000fe200078eb8ff */
[----:B------:R-:W-:Y:S01]  /*11d0*/  VIADD R9, R9, 0xffffff81 ;  /* 0xffffff8109097836 */ /* 0x000fe20000000000 */
[----:B------:R-:W-:Y:S02]  /*11e0*/  BSSY.RECONVERGENT B4, `(.L_x_55) ;  /* 0x0000035000047945 */ /* 0x000fe40003800200 */
[----:B------:R-:W-:Y:S01]  /*11f0*/  IADD3 R24, PT, PT, -R11, R0, RZ ;  /* 0x000000000b187210 */ /* 0x000fe20007ffe1ff */
[C---:B------:R-:W-:Y:S01]  /*1200*/  IMAD R0, R9.reuse, -0x800000, R3 ;  /* 0xff80000009007824 */ /* 0x040fe200078e0203 */
[----:B------:R-:W-:Y:S02]  /*1210*/  IADD3 R9, PT, PT, R9, 0x7f, -R4 ;  /* 0x0000007f09097810 */ /* 0x000fe40007ffe804 */
[----:B------:R-:W0:Y:S01]  /*1220*/  MUFU.RCP R20, R24 ;  /* 0x0000001800147308 */ /* 0x000e220000001000 */
[----:B------:R-:W-:Y:S01]  /*1230*/  FADD.FTZ R11, -R24, -RZ ;  /* 0x800000ff180b7221 */ /* 0x000fe20000010100 */
[----:B------:R-:W-:-:S03]  /*1240*/  IADD3 R9, PT, PT, R9, R6, RZ ;  /* 0x0000000609097210 */ /* 0x000fc60007ffe0ff */
        /* <DEDUP_REMOVED lines=21> */
[----:B------:R-:W-:Y:S01]  /*13a0*/  IADD3 R9, PT, PT, R3, 0x20, RZ ;  /* 0x0000002003097810 */ /* 0x000fe20007ffe0ff */
[CCC-:B------:R-:W-:Y:S01]  /*13b0*/  FFMA.RP R6, R21.reuse, R11.reuse, R20.reuse ;  /* 0x0000000b15067223 */ /* 0x1c0fe20000008014 */
[----:B------:R-:W-:Y:S01]  /*13c0*/  FFMA.RM R11, R21, R11, R20 ;  /* 0x0000000b150b7223 */ /* 0x000fe20000004014 */
[C---:B------:R-:W-:Y:S02]  /*13d0*/  ISETP.NE.AND P2, PT, R3.reuse, RZ, PT ;  /* 0x000000ff0300720c */ /* 0x040fe40003f45270 */
[----:B------:R-:W-:Y:S02]  /*13e0*/  LOP3.LUT R4, R4, 0x7fffff, RZ, 0xc0, !PT ;  /* 0x007fffff04047812 */ /* 0x000fe400078ec0ff */
[----:B------:R-:W-:Y:S02]  /*13f0*/  ISETP.NE.AND P1, PT, R3, RZ, PT ;  /* 0x000000ff0300720c */ /* 0x000fe40003f25270 */
[----:B------:R-:W-:-:S02]  /*1400*/  LOP3.LUT R4, R4, 0x800000, RZ, 0xfc, !PT ;  /* 0x0080000004047812 */ /* 0x000fc400078efcff */
[----:B------:R-:W-:Y:S02]  /*1410*/  IADD3 R3, PT, PT, -R3, RZ, RZ ;  /* 0x000000ff03037210 */ /* 0x000fe40007ffe1ff */
[----:B------:R-:W-:Y:S02]  /*1420*/  SHF.L.U32 R9, R4, R9, RZ ;  /* 0x0000000904097219 */ /* 0x000fe400000006ff */
[----:B------:R-:W-:Y:S02]  /*1430*/  FSETP.NEU.FTZ.AND P0, PT, R6, R11, PT ;  /* 0x0000000b0600720b */ /* 0x000fe40003f1d000 */
[----:B------:R-:W-:Y:S02]  /*1440*/  SEL R3, R3, RZ, P2 ;  /* 0x000000ff03037207 */ /* 0x000fe40001000000 */
[----:B------:R-:W-:Y:S02]  /*1450*/  ISETP.NE.AND P1, PT, R9, RZ, P1 ;  /* 0x000000ff0900720c */ /* 0x000fe40000f25270 */
[----:B------:R-:W-:-:S02]  /*1460*/  SHF.R.U32.HI R6, RZ, R3, R4 ;  /* 0x00000003ff067219 */ /* 0x000fc40000011604 */
[----:B------:R-:W-:Y:S02]  /*1470*/  PLOP3.LUT P0, PT, P0, P1, PT, 0xf8, 0x8f ;  /* 0x00000000008f781c */ /* 0x000fe40000703f70 */
[----:B------:R-:W-:Y:S02]  /*1480*/  SHF.R.U32.HI R4, RZ, 0x1, R6 ;  /* 0x00000001ff047819 */ /* 0x000fe40000011606 */
[----:B------:R-:W-:-:S04]  /*1490*/  SEL R3, RZ, 0x1, !P0 ;  /* 0x00000001ff037807 */ /* 0x000fc80004000000 */
[----:B------:R-:W-:-:S04]  /*14a0*/  LOP3.LUT R3, R3, 0x1, R4, 0xf8, !PT ;  /* 0x0000000103037812 */ /* 0x000fc800078ef804 */
[----:B------:R-:W-:-:S05]  /*14b0*/  LOP3.LUT R3, R3, R6, RZ, 0xc0, !PT ;  /* 0x0000000603037212 */ /* 0x000fca00078ec0ff */
[----:B------:R-:W-:-:S05]  /*14c0*/  IMAD.IADD R3, R4, 0x1, R3 ;  /* 0x0000000104037824 */ /* 0x000fca00078e0203 */
[----:B------:R-:W-:Y:S01]  /*14d0*/  LOP3.LUT R0, R3, R0, RZ, 0xfc, !PT ;  /* 0x0000000003007212 */ /* 0x000fe200078efcff */
[----:B------:R-:W-:Y:S06]  /*14e0*/  BRA `(.L_x_58) ;  /* 0x0000000000107947 */ /* 0x000fec0003800000 */
.L_x_57:
[----:B------:R-:W-:-:S04]  /*14f0*/  LOP3.LUT R0, R0, 0x80000000, RZ, 0xc0, !PT ;  /* 0x8000000000007812 */ /* 0x000fc800078ec0ff */
[----:B------:R-:W-:Y:S01]  /*1500*/  LOP3.LUT R0, R0, 0x7f800000, RZ, 0xfc, !PT ;  /* 0x7f80000000007812 */ /* 0x000fe200078efcff */
[----:B------:R-:W-:Y:S06]  /*1510*/  BRA `(.L_x_58) ;  /* 0x0000000000047947 */ /* 0x000fec0003800000 */
.L_x_56:
[----:B------:R-:W-:-:S07]  /*1520*/  LEA R0, R9, R0, 0x17 ;  /* 0x0000000009007211 */ /* 0x000fce00078eb8ff */
.L_x_58:
[----:B------:R-:W-:Y:S05]  /*1530*/  BSYNC.RECONVERGENT B4 ;  /* 0x0000000000047941 */ /* 0x000fea0003800200 */
.L_x_55:
[----:B------:R-:W-:Y:S05]  /*1540*/  BRA `(.L_x_59) ;  /* 0x0000000000207947 */ /* 0x000fea0003800000 */
.L_x_54:
[----:B------:R-:W-:-:S04]  /*1550*/  LOP3.LUT R0, R0, 0x80000000, R3, 0x48, !PT ;  /* 0x8000000000007812 */ /* 0x000fc800078e4803 */
[----:B------:R-:W-:Y:S01]  /*1560*/  LOP3.LUT R0, R0, 0x7f800000, RZ, 0xfc, !PT ;  /* 0x7f80000000007812 */ /* 0x000fe200078efcff */
[----:B------:R-:W-:Y:S06]  /*1570*/  BRA `(.L_x_59) ;  /* 0x0000000000147947 */ /* 0x000fec0003800000 */
.L_x_53:
[----:B------:R-:W-:Y:S01]  /*1580*/  LOP3.LUT R0, R0, 0x80000000, R3, 0x48, !PT ;  /* 0x8000000000007812 */ /* 0x000fe200078e4803 */
[----:B------:R-:W-:Y:S06]  /*1590*/  BRA `(.L_x_59) ;  /* 0x00000000000c7947 */ /* 0x000fec0003800000 */
.L_x_52:
[----:B------:R-:W0:Y:S01]  /*15a0*/  MUFU.RSQ R0, -QNAN ;  /* 0xffc0000000007908 */ /* 0x000e220000001400 */
[----:B------:R-:W-:Y:S05]  /*15b0*/  BRA `(.L_x_59) ;  /* 0x0000000000047947 */ /* 0x000fea0003800000 */
.L_x_51:
[----:B------:R-:W-:-:S07]  /*15c0*/  FADD.FTZ R0, R3, R0 ;  /* 0x0000000003007221 */ /* 0x000fce0000010000 */
.L_x_59:
[----:B------:R-:W-:Y:S05]  /*15d0*/  BSYNC.RECONVERGENT B3 ;  /* 0x0000000000037941 */ /* 0x000fea0003800200 */
.L_x_49:
[----:B------:R-:W-:-:S04]  /*15e0*/  HFMA2 R3, -RZ, RZ, 0, 0 ;  /* 0x00000000ff037431 */ /* 0x000fc800000001ff */
[----:B0-----:R-:W-:Y:S05]  /*15f0*/  RET.REL.NODEC R2 `(_Z11integrateLRPfS_S_S_b) ;  /* 0xffffffe802807950 */ /* 0x001fea0003c3ffff */
.L_x_60:
        /* <DEDUP_REMOVED lines=16> */
.L_x_115:


//--------------------- .text._Z9findPeaksPfS_S_  --------------------------
	.section	.text._Z9findPeaksPfS_S_,"ax",@progbits
	.align	128
        .global         _Z9findPeaksPfS_S_
        .type           _Z9findPeaksPfS_S_,@function
        .size           _Z9findPeaksPfS_S_,(.L_x_120 - _Z9findPeaksPfS_S_)
        .other          _Z9findPeaksPfS_S_,@"STO_CUDA_ENTRY STV_DEFAULT"
_Z9findPeaksPfS_S_:
.text._Z9findPeaksPfS_S_:
        /* <DEDUP_REMOVED lines=8> */
[----:B------:R-:W0:Y:S01]  /*0080*/  LDCU UR6, c[0x3][URZ] ;  /* 0x00c00000ff0677ac */ /* 0x000e220008000800 */
[----:B------:R-:W-:Y:S01]  /*0090*/  CS2R R10, SRZ ;  /* 0x00000000000a7805 */ /* 0x000fe2000001ff00 */
[----:B------:R-:W1:Y:S01]  /*00a0*/  LDCU.64 UR8, c[0x0][0x358] ;  /* 0x00006b00ff0877ac */ /* 0x000e620008000a00 */
[----:B0-----:R-:W-:-:S09]  /*00b0*/  UISETP.GE.AND UP0, UPT, UR6, 0x2, UPT ;  /* 0x000000020600788c */ /* 0x001fd2000bf06270 */
[----:B-1----:R-:W-:Y:S05]  /*00c0*/  BRA.U !UP0, `(.L_x_61) ;  /* 0x00000009089c7547 */ /* 0x002fea000b800000 */
[----:B------:R-:W0:Y:S01]  /*00d0*/  LDCU.64 UR10, c[0x0][0x380] ;  /* 0x00007000ff0a77ac */ /* 0x000e220008000a00 */
[----:B------:R-:W-:-:S04]  /*00e0*/  IMAD R2, R0, UR6, RZ ;  /* 0x0000000600027c24 */ /* 0x000fc8000f8e02ff */
[----:B------:R-:W-:-:S03]  /*00f0*/  IMAD.WIDE R2, R2, 0x4, RZ ;  /* 0x0000000402027825 */ /* 0x000fc600078e02ff */
[----:B0-----:R-:W-:-:S04]  /*0100*/  IADD3 R4, P0, PT, R2, UR10, RZ ;  /* 0x0000000a02047c10 */ /* 0x001fc8000ff1e0ff */
[----:B------:R-:W-:-:S05]  /*0110*/  IADD3.X R5, PT, PT, R3, UR11, RZ, P0, !PT ;  /* 0x0000000b03057c10 */ /* 0x000fca00087fe4ff */
[----:B------:R0:W5:Y:S01]  /*0120*/  LDG.E R8, desc[UR8][R4.64] ;  /* 0x0000000804087981 */ /* 0x000162000c1e1900 */
[----:B------:R-:W-:Y:S01]  /*0130*/  UISETP.GE.U32.AND UP0, UPT, UR6, 0x11, UPT ;  /* 0x000000110600788c */ /* 0x000fe2000bf06070 */
[----:B------:R-:W-:Y:S01]  /*0140*/  IMAD.MOV.U32 R10, RZ, RZ, RZ ;  /* 0x000000ffff0a7224 */ /* 0x000fe200078e00ff */
[----:B------:R-:W-:Y:S01]  /*0150*/  UIADD3 UR4, UPT, UPT, UR6, -0x1, URZ ;  /* 0xffffffff06047890 */ /* 0x000fe2000fffe0ff */
[----:B------:R-:W-:-:S03]  /*0160*/  IMAD.MOV.U32 R9, RZ, RZ, 0x1 ;  /* 0x00000001ff097424 */ /* 0x000fc600078e00ff */
[----:B------:R-:W-:-:S03]  /*0170*/  ULOP3.LUT UR5, UR4, 0xf, URZ, 0xc0, !UPT ;  /* 0x0000000f04057892 */ /* 0x000fc6000f8ec0ff */
[----:B0-----:R-:W-:Y:S09]  /*0180*/  BRA.U !UP0, `(.L_x_62) ;  /* 0x00000005082c7547 */ /* 0x001ff2000b800000 */
[----:B------:R-:W-:Y:S01]  /*0190*/  IADD3 R6, P0, PT, R4, 0x20, RZ ;  /* 0x0000002004067810 */ /* 0x000fe20007f1e0ff */
[----:B------:R-:W-:Y:S01]  /*01a0*/  IMAD.MOV.U32 R9, RZ, RZ, RZ ;  /* 0x000000ffff097224 */ /* 0x000fe200078e00ff */
[----:B------:R-:W-:Y:S01]  /*01b0*/  ULOP3.LUT UR6, UR4, 0xfffffff0, URZ, 0xc0, !UPT ;  /* 0xfffffff004067892 */ /* 0x000fe2000f8ec0ff */
[----:B------:R-:W-:Y:S02]  /*01c0*/  IMAD.MOV.U32 R10, RZ, RZ, RZ ;  /* 0x000000ffff0a7224 */ /* 0x000fe400078e00ff */
[----:B------:R-:W-:-:S09]  /*01d0*/  IMAD.X R7, RZ, RZ, R5, P0 ;  /* 0x000000ffff077224 */ /* 0x000fd200000e0605 */
.L_x_63:
[----:B------:R-:W2:Y:S04]  /*01e0*/  LDG.E R23, desc[UR8][R6.64+-0x1c] ;  /* 0xffffe40806177981 */ /* 0x000ea8000c1e1900 */
[----:B------:R-:W3:Y:S04]  /*01f0*/  LDG.E R25, desc[UR8][R6.64+-0x18] ;  /* 0xffffe80806197981 */ /* 0x000ee8000c1e1900 */
[----:B------:R-:W4:Y:S04]  /*0200*/  LDG.E R27, desc[UR8][R6.64+-0x14] ;  /* 0xffffec08061b7981 */ /* 0x000f28000c1e1900 */
        /* <DEDUP_REMOVED lines=12> */
[----:B------:R0:W4:Y:S01]  /*02d0*/  LDG.E R20, desc[UR8][R6.64+0x20] ;  /* 0x0000200806147981 */ /* 0x000122000c1e1900 */
[----:B--2--5:R-:W-:-:S04]  /*02e0*/  FSETP.GT.AND P2, PT, R23, R8, PT ;  /* 0x000000081700720b */ /* 0x024fc80003f44000 */
[----:B------:R-:W-:-:S04]  /*02f0*/  FSEL R8, R23, R8, P2 ;  /* 0x0000000817087208 */ /* 0x000fc80001000000 */
[----:B---3--:R-:W-:-:S04]  /*0300*/  FSETP.GT.AND P3, PT, R25, R8, PT ;  /* 0x000000081900720b */ /* 0x008fc80003f64000 */
[----:B------:R-:W-:Y:S01]  /*0310*/  FSEL R8, R25, R8, P3 ;  /* 0x0000000819087208 */ /* 0x000fe20001800000 */
[----:B------:R-:W-:-:S03]  /*0320*/  @P2 VIADD R10, R9, 0x1 ;  /* 0x00000001090a2836 */ /* 0x000fc60000000000 */
[----:B----4-:R-:W-:-:S04]  /*0330*/  FSETP.GT.AND P1, PT, R27, R8, PT ;  /* 0x000000081b00720b */ /* 0x010fc80003f24000 */
[----:B------:R-:W-:Y:S01]  /*0340*/  FSEL R8, R27, R8, P1 ;  /* 0x000000081b087208 */ /* 0x000fe20000800000 */
[----:B------:R-:W-:-:S03]  /*0350*/  @P3 VIADD R10, R9, 0x2 ;  /* 0x00000002090a3836 */ /* 0x000fc60000000000 */
[----:B------:R-:W-:-:S04]  /*0360*/  FSETP.GT.AND P6, PT, R29, R8, PT ;  /* 0x000000081d00720b */ /* 0x000fc80003fc4000 */
        /* <DEDUP_REMOVED lines=34> */
[----:B------:R-:W-:Y:S01]  /*0590*/  @P2 VIADD R10, R9, 0xe ;  /* 0x0000000e090a2836 */ /* 0x000fe20000000000 */
[----:B0-----:R-:W-:Y:S02]  /*05a0*/  IADD3 R6, P2, PT, R6, 0x40, RZ ;  /* 0x0000004006067810 */ /* 0x001fe40007f5e0ff */
[----:B------:R-:W-:-:S03]  /*05b0*/  FSETP.GT.AND P0, PT, R20, R19, PT ;  /* 0x000000131400720b */ /* 0x000fc60003f04000 */
[----:B------:R-:W-:Y:S01]  /*05c0*/  IMAD.X R7, RZ, RZ, R7, P2 ;  /* 0x000000ffff077224 */ /* 0x000fe200010e0607 */
[----:B------:R-:W-:Y:S01]  /*05d0*/  FSEL R8, R20, R19, P0 ;  /* 0x0000001314087208 */ /* 0x000fe20000000000 */
[C---:B------:R-:W-:Y:S02]  /*05e0*/  @P1 VIADD R10, R9.reuse, 0xf ;  /* 0x0000000f090a1836 */ /* 0x040fe40000000000 */
[----:B------:R-:W-:-:S05]  /*05f0*/  VIADD R9, R9, 0x10 ;  /* 0x0000001009097836 */ /* 0x000fca0000000000 */
[C---:B------:R-:W-:Y:S02]  /*0600*/  ISETP.NE.AND P1, PT, R9.reuse, UR6, PT ;  /* 0x0000000609007c0c */ /* 0x040fe4000bf25270 */
[----:B------:R-:W-:-:S11]  /*0610*/  SEL R10, R9, R10, P0 ;  /* 0x0000000a090a7207 */ /* 0x000fd60000000000 */
[----:B------:R-:W-:Y:S05]  /*0620*/  @P1 BRA `(.L_x_63) ;  /* 0xfffffff800ec1947 */ /* 0x000fea000383ffff */
[----:B------:R-:W-:-:S07]  /*0630*/  VIADD R9, R9, 0x1 ;  /* 0x0000000109097836 */ /* 0x000fce0000000000 */
.L_x_62:
[----:B------:R-:W-:-:S09]  /*0640*/  UISETP.NE.AND UP0, UPT, UR5, URZ, UPT ;  /* 0x000000ff0500728c */ /* 0x000fd2000bf05270 */
[----:B------:R-:W-:Y:S05]  /*0650*/  BRA.U !UP0, `(.L_x_64) ;  /* 0x0000000508347547 */ /* 0x000fea000b800000 */
[----:B------:R-:W-:Y:S02]  /*0660*/  UISETP.GE.U32.AND UP0, UPT, UR5, 0x8, UPT ;  /* 0x000000080500788c */ /* 0x000fe4000bf06070 */
[----:B------:R-:W-:-:S04]  /*0670*/  ULOP3.LUT UR6, UR4, 0x7, URZ, 0xc0, !UPT ;  /* 0x0000000704067892 */ /* 0x000fc8000f8ec0ff */
[----:B------:R-:W-:-:S03]  /*0680*/  UISETP.NE.AND UP1, UPT, UR6, URZ, UPT ;  /* 0x000000ff0600728c */ /* 0x000fc6000bf25270 */
[----:B------:R-:W-:Y:S08]  /*0690*/  BRA.U !UP0, `(.L_x_65) ;  /* 0x0000000108887547 */ /* 0x000ff0000b800000 */
[----:B------:R-:W-:-:S05]  /*06a0*/  IMAD.WIDE.U32 R6, R9, 0x4, R4 ;  /* 0x0000000409067825 */ /* 0x000fca00078e0004 */
[----:B------:R-:W2:Y:S04]  /*06b0*/  LDG.E R11, desc[UR8][R6.64] ;  /* 0x00000008060b7981 */ /* 0x000ea8000c1e1900 */
[----:B------:R-:W3:Y:S04]  /*06c0*/  LDG.E R13, desc[UR8][R6.64+0x4] ;  /* 0x00000408060d7981 */ /* 0x000ee8000c1e1900 */
[----:B------:R-:W4:Y:S04]  /*06d0*/  LDG.E R15, desc[UR8][R6.64+0x8] ;  /* 0x00000808060f7981 */ /* 0x000f28000c1e1900 */
[----:B------:R-:W4:Y:S04]  /*06e0*/  LDG.E R17, desc[UR8][R6.64+0xc] ;  /* 0x00000c0806117981 */ /* 0x000f28000c1e1900 */
[----:B------:R-:W4:Y:S04]  /*06f0*/  LDG.E R19, desc[UR8][R6.64+0x10] ;  /* 0x0000100806137981 */ /* 0x000f28000c1e1900 */
[----:B------:R-:W4:Y:S04]  /*0700*/  LDG.E R21, desc[UR8][R6.64+0x14] ;  /* 0x0000140806157981 */ /* 0x000f28000c1e1900 */
[----:B------:R-:W4:Y:S04]  /*0710*/  LDG.E R23, desc[UR8][R6.64+0x18] ;  /* 0x0000180806177981 */ /* 0x000f28000c1e1900 */
[----:B------:R-:W4:Y:S01]  /*0720*/  LDG.E R25, desc[UR8][R6.64+0x1c] ;  /* 0x00001c0806197981 */ /* 0x000f22000c1e1900 */
[----:B--2--5:R-:W-:-:S04]  /*0730*/  FSETP.GT.AND P2, PT, R11, R8, PT ;  /* 0x000000080b00720b */ /* 0x024fc80003f44000 */
[----:B------:R-:W-:Y:S02]  /*0740*/  FSEL R8, R11, R8, P2 ;  /* 0x000000080b087208 */ /* 0x000fe40001000000 */
[----:B------:R-:W-:Y:S02]  /*0750*/  SEL R10, R9, R10, P2 ;  /* 0x0000000a090a7207 */ /* 0x000fe40001000000 */
[----:B---3--:R-:W-:-:S04]  /*0760*/  FSETP.GT.AND P3, PT, R13, R8, PT ;  /* 0x000000080d00720b */ /* 0x008fc80003f64000 */
[----:B------:R-:W-:-:S04]  /*0770*/  FSEL R8, R13, R8, P3 ;  /* 0x000000080d087208 */ /* 0x000fc80001800000 */
        /* <DEDUP_REMOVED lines=17> */
[----:B------:R-:W-:-:S08]  /*0890*/  @P2 VIADD R10, R9, 0x6 ;  /* 0x00000006090a2836 */ /* 0x000fd00000000000 */
[C---:B------:R-:W-:Y:S02]  /*08a0*/  @P3 VIADD R10, R9.reuse, 0x7 ;  /* 0x00000007090a3836 */ /* 0x040fe40000000000 */
[----:B------:R-:W-:-:S07]  /*08b0*/  VIADD R9, R9, 0x8 ;  /* 0x0000000809097836 */ /* 0x000fce0000000000 */
.L_x_65:
        /* <DEDUP_REMOVED lines=20> */
[----:B------:R-:W-:-:S08]  /*0a00*/  @P2 VIADD R10, R9, 0x2 ;  /* 0x00000002090a2836 */ /* 0x000fd00000000000 */
[C---:B------:R-:W-:Y:S02]  /*0a10*/  @P3 VIADD R10, R9.reuse, 0x3 ;  /* 0x00000003090a3836 */ /* 0x040fe40000000000 */
[----:B------:R-:W-:-:S07]  /*0a20*/  VIADD R9, R9, 0x4 ;  /* 0x0000000409097836 */ /* 0x000fce0000000000 */
.L_x_66:
[----:B------:R-:W-:Y:S05]  /*0a30*/  BRA.U !UP1, `(.L_x_64) ;  /* 0x00000001093c7547 */ /* 0x000fea000b800000 */
[----:B------:R-:W-:Y:S01]  /*0a40*/  IMAD.WIDE.U32 R2, R9, 0x4, R2 ;  /* 0x0000000409027825 */ /* 0x000fe200078e0002 */
[----:B------:R-:W-:Y:S02]  /*0a50*/  UIADD3 UR4, UPT, UPT, -UR4, URZ, URZ ;  /* 0x000000ff04047290 */ /* 0x000fe4000fffe1ff */
[----:B------:R-:W-:-:S04]  /*0a60*/  IADD3 R2, P0, PT, R2, UR10, RZ ;  /* 0x0000000a02027c10 */ /* 0x000fc8000ff1e0ff */
[----:B------:R-:W-:-:S09]  /*0a70*/  IADD3.X R5, PT, PT, R3, UR11, RZ, P0, !PT ;  /* 0x0000000b03057c10 */ /* 0x000fd200087fe4ff */
.L_x_67:
[----:B------:R-:W-:-:S06]  /*0a80*/  IMAD.MOV.U32 R3, RZ, RZ, R5 ;  /* 0x000000ffff037224 */ /* 0x000fcc00078e0005 */
[----:B------:R0:W2:Y:S01]  /*0a90*/  LDG.E R3, desc[UR8][R2.64] ;  /* 0x0000000802037981 */ /* 0x0000a2000c1e1900 */
[----:B------:R-:W-:-:S04]  /*0aa0*/  UIADD3 UR4, UPT, UPT, UR4, 0x1, URZ ;  /* 0x0000000104047890 */ /* 0x000fc8000fffe0ff */
[----:B------:R-:W-:Y:S01]  /*0ab0*/  UISETP.NE.AND UP0, UPT, UR4, URZ, UPT ;  /* 0x000000ff0400728c */ /* 0x000fe2000bf05270 */
[----:B0-----:R-:W-:-:S05]  /*0ac0*/  IADD3 R2, P1, PT, R2, 0x4, RZ ;  /* 0x0000000402027810 */ /* 0x001fca0007f3e0ff */
[----:B------:R-:W-:Y:S01]  /*0ad0*/  IMAD.X R5, RZ, RZ, R5, P1 ;  /* 0x000000ffff057224 */ /* 0x000fe200008e0605 */
[----:B--2--5:R-:W-:-:S04]  /*0ae0*/  FSETP.GT.AND P0, PT, R3, R8, PT ;  /* 0x000000080300720b */ /* 0x024fc80003f04000 */
[C---:B------:R-:W-:Y:S01]  /*0af0*/  SEL R10, R9.reuse, R10, P0 ;  /* 0x0000000a090a7207 */ /* 0x040fe20000000000 */
[----:B------:R-:W-:Y:S01]  /*0b00*/  VIADD R9, R9, 0x1 ;  /* 0x0000000109097836 */ /* 0x000fe20000000000 */
[----:B------:R-:W-:Y:S01]  /*0b10*/  FSEL R8, R3, R8, P0 ;  /* 0x0000000803087208 */ /* 0x000fe20000000000 */
[----:B------:R-:W-:Y:S06]  /*0b20*/  BRA.U UP0, `(.L_x_67) ;  /* 0xfffffffd00d47547 */ /* 0x000fec000b83ffff */
.L_x_64:
[----:B------:R-:W-:-:S07]  /*0b30*/  IMAD.MOV.U32 R11, RZ, RZ, RZ ;  /* 0x000000ffff0b7224 */ /* 0x000fce00078e00ff */
.L_x_61:
[----:B------:R-:W0:Y:S01]  /*0b40*/  LDCU.64 UR4, c[0x0][0x390] ;  /* 0x00007200ff0477ac */ /* 0x000e220008000a00 */
[----:B------:R-:W1:Y:S01]  /*0b50*/  LDC.64 R2, c[0x0][0x388] ;  /* 0x0000e200ff027b82 */ /* 0x000e620000000a00 */
[----:B0-----:R-:W-:-:S04]  /*0b60*/  LEA R4, P0, R10, UR4, 0x2 ;  /* 0x000000040a047c11 */ /* 0x001fc8000f8010ff */
[----:B------:R-:W-:-:S06]  /*0b70*/  LEA.HI.X R5, R10, UR5, R11, 0x2, P0 ;  /* 0x000000050a057c11 */ /* 0x000fcc00080f140b */
[----:B------:R-:W2:Y:S01]  /*0b80*/  LDG.E R5, desc[UR8][R4.64] ;  /* 0x0000000804057981 */ /* 0x000ea2000c1e1900 */
[----:B-1----:R-:W-:-:S05]  /*0b90*/  IMAD.WIDE R2, R0, 0x4, R2 ;  /* 0x0000000400027825 */ /* 0x002fca00078e0202 */
[----:B--2---:R-:W-:Y:S01]  /*0ba0*/  STG.E desc[UR8][R2.64], R5 ;  /* 0x0000000502007986 */ /* 0x004fe2000c101908 */
[----:B------:R-:W-:Y:S05]  /*0bb0*/  EXIT ;  /* 0x000000000000794d */ /* 0x000fea0003800000 */
.L_x_68:
        /* <DEDUP_REMOVED lines=12> */
.L_x_120:


//--------------------- .text._Z8gaussRegPfS_S_f  --------------------------
	.section	.text._Z8gaussRegPfS_S_f,"ax",@progbits
	.align	128
        .global         _Z8gaussRegPfS_S_f
        .type           _Z8gaussRegPfS_S_f,@function
        .size           _Z8gaussRegPfS_S_f,(.L_x_117 - _Z8gaussRegPfS_S_f)
        .other          _Z8gaussRegPfS_S_f,@"STO_CUDA_ENTRY STV_DEFAULT"
_Z8gaussRegPfS_S_f:
.text._Z8gaussRegPfS_S_f:
        /* <DEDUP_REMOVED lines=8> */
[----:B------:R-:W0:Y:S01]  /*0080*/  LDC R7, c[0x3][RZ] ;  /* 0x00c00000ff077b82 */ /* 0x000e220000000800 */
[----:B------:R-:W1:Y:S01]  /*0090*/  LDCU.64 UR8, c[0x0][0x358] ;  /* 0x00006b00ff0877ac */ /* 0x000e620008000a00 */
[----:B------:R-:W2:Y:S06]  /*00a0*/  LDCU.64 UR4, c[0x0][0x380] ;  /* 0x00007000ff0477ac */ /* 0x000eac0008000a00 */
[----:B------:R-:W0:Y:S08]  /*00b0*/  LDC.64 R4, c[0x0][0x390] ;  /* 0x0000e400ff047b82 */ /* 0x000e300000000a00 */
[----:B------:R-:W3:Y:S08]  /*00c0*/  LDC.64 R2, c[0x0][0x390] ;  /* 0x0000e400ff027b82 */ /* 0x000ef00000000a00 */
[----:B------:R-:W4:Y:S01]  /*00d0*/  LDC.64 R14, c[0x0][0x388] ;  /* 0x0000e200ff0e7b82 */ /* 0x000f220000000a00 */
[----:B0-----:R-:W-:-:S06]  /*00e0*/  IMAD.WIDE R4, R7, 0x4, R4 ;  /* 0x0000000407047825 */ /* 0x001fcc00078e0204 */
[----:B-1----:R0:W5:Y:S04]  /*00f0*/  LDG.E R4, desc[UR8][R4.64+-0x4] ;  /* 0xfffffc0804047981 */ /* 0x002168000c1e1900 */
[----:B---3--:R-:W5:Y:S01]  /*0100*/  LDG.E R3, desc[UR8][R2.64] ;  /* 0x0000000802037981 */ /* 0x008f62000c1e1900 */
[----:B------:R-:W-:Y:S01]  /*0110*/  UMOV UR6, 0x447a0000 ;  /* 0x447a000000067882 */ /* 0x000fe20000000000 */
[C---:B------:R-:W-:Y:S02]  /*0120*/  IMAD R6, R0.reuse, R7, RZ ;  /* 0x0000000700067224 */ /* 0x040fe400078e02ff */
[----:B0-----:R-:W-:-:S04]  /*0130*/  IMAD R5, R0, 0x3, RZ ;  /* 0x0000000300057824 */ /* 0x001fc800078e02ff */
[----:B----4-:R-:W-:-:S04]  /*0140*/  IMAD.WIDE R14, R5, 0x4, R14 ;  /* 0x00000004050e7825 */ /* 0x010fc800078e020e */
[----:B-----5:R-:W-:-:S04]  /*0150*/  FADD R23, R4, -R3 ;  /* 0x8000000304177221 */ /* 0x020fc80000000000 */
[----:B------:R-:W0:Y:S01]  /*0160*/  MUFU.RCP R8, R23 ;  /* 0x0000001700087308 */ /* 0x000e220000001000 */
[----:B------:R-:W-:-:S04]  /*0170*/  IMAD.WIDE R2, R6, 0x4, RZ ;  /* 0x0000000406027825 */ /* 0x000fc800078e02ff */
[----:B0-----:R-:W-:-:S04]  /*0180*/  FFMA R9, -R23, R8, 1 ;  /* 0x3f80000017097423 */ /* 0x001fc80000000108 */
[----:B------:R-:W-:Y:S01]  /*0190*/  FFMA R9, R8, R9, R8 ;  /* 0x0000000908097223 */ /* 0x000fe20000000008 */
[----:B------:R-:W-:-:S04]  /*01a0*/  MOV R8, UR6 ;  /* 0x0000000600087c02 */ /* 0x000fc80008000f00 */
[----:B------:R-:W0:Y:S01]  /*01b0*/  FCHK P0, R8, R23 ;  /* 0x0000001708007302 */ /* 0x000e220000000000 */
[----:B------:R-:W-:Y:S01]  /*01c0*/  FFMA R4, R9, 1000, RZ ;  /* 0x447a000009047823 */ /* 0x000fe200000000ff */
[----:B--2---:R-:W-:-:S03]  /*01d0*/  IADD3 R16, P1, PT, R2, UR4, RZ ;  /* 0x0000000402107c10 */ /* 0x004fc6000ff3e0ff */
[----:B------:R-:W-:Y:S01]  /*01e0*/  FFMA R6, -R23, R4, 1000 ;  /* 0x447a000017067423 */ /* 0x000fe20000000104 */
[----:B------:R-:W-:-:S03]  /*01f0*/  IADD3.X R17, PT, PT, R3, UR5, RZ, P1, !PT ;  /* 0x0000000503117c10 */ /* 0x000fc60008ffe4ff */
[----:B------:R-:W-:Y:S01]  /*0200*/  FFMA R9, R9, R6, R4 ;  /* 0x0000000609097223 */ /* 0x000fe20000000004 */
[----:B0-----:R-:W-:Y:S06]  /*0210*/  @!P0 BRA `(.L_x_69) ;  /* 0x0000000000108947 */ /* 0x001fec0003800000 */
[----:B------:R-:W-:Y:S01]  /*0220*/  IMAD.MOV.U32 R0, RZ, RZ, 0x447a0000 ;  /* 0x447a0000ff007424 */ /* 0x000fe200078e00ff */
[----:B------:R-:W-:-:S07]  /*0230*/  MOV R10, 0x250 ;  /* 0x00000250000a7802 */ /* 0x000fce0000000f00 */
[----:B------:R-:W-:Y:S05]  /*0240*/  CALL.REL.NOINC `($__internal_3_$__cuda_sm3x_div_rn_noftz_f32_slowpath) ;  /* 0x0000001c00187944 */ /* 0x000fea0003c00000 */
[----:B------:R-:W-:-:S07]  /*0250*/  MOV R9, R0 ;  /* 0x0000000000097202 */ /* 0x000fce0000000f00 */
.L_x_69:
[----:B------:R-:W0:Y:S01]  /*0260*/  LDCU UR7, c[0x3][URZ] ;  /* 0x00c00000ff0777ac */ /* 0x000e220008000800 */
[----:B------:R-:W-:Y:S01]  /*0270*/  IMAD.MOV.U32 R23, RZ, RZ, RZ ;  /* 0x000000ffff177224 */ /* 0x000fe200078e00ff */
[----:B0-----:R-:W-:-:S09]  /*0280*/  UISETP.GE.AND UP0, UPT, UR7, 0x2, UPT ;  /* 0x000000020700788c */ /* 0x001fd2000bf06270 */
[----:B------:R-:W-:Y:S05]  /*0290*/  BRA.U !UP0, `(.L_x_70) ;  /* 0x0000000908907547 */ /* 0x000fea000b800000 */
[----:B------:R0:W5:Y:S01]  /*02a0*/  LDG.E R0, desc[UR8][R16.64] ;  /* 0x0000000810007981 */ /* 0x000162000c1e1900 */
[----:B------:R-:W-:Y:S01]  /*02b0*/  UISETP.GE.U32.AND UP0, UPT, UR7, 0x11, UPT ;  /* 0x000000110700788c */ /* 0x000fe2000bf06070 */
[----:B------:R-:W-:Y:S01]  /*02c0*/  HFMA2 R23, -RZ, RZ, 0, 0 ;  /* 0x00000000ff177431 */ /* 0x000fe200000001ff */
[----:B------:R-:W-:Y:S01]  /*02d0*/  UIADD3 UR4, UPT, UPT, UR7, -0x1, URZ ;  /* 0xffffffff07047890 */ /* 0x000fe2000fffe0ff */
[----:B------:R-:W-:-:S03]  /*02e0*/  IMAD.MOV.U32 R6, RZ, RZ, 0x1 ;  /* 0x00000001ff067424 */ /* 0x000fc600078e00ff */
[----:B------:R-:W-:-:S03]  /*02f0*/  ULOP3.LUT UR5, UR4, 0xf, URZ, 0xc0, !UPT ;  /* 0x0000000f04057892 */ /* 0x000fc6000f8ec0ff */
[----:B0-----:R-:W-:Y:S09]  /*0300*/  BRA.U !UP0, `(.L_x_71) ;  /* 0x0000000508347547 */ /* 0x001ff2000b800000 */
[----:B------:R-:W0:Y:S01]  /*0310*/  LDCU.64 UR10, c[0x0][0x380] ;  /* 0x00007000ff0a77ac */ /* 0x000e220008000a00 */
[----:B------:R-:W-:Y:S01]  /*0320*/  MOV R6, RZ ;  /* 0x000000ff00067202 */ /* 0x000fe20000000f00 */
[----:B------:R-:W-:Y:S01]  /*0330*/  IMAD.MOV.U32 R23, RZ, RZ, RZ ;  /* 0x000000ffff177224 */ /* 0x000fe200078e00ff */
[----:B------:R-:W-:Y:S01]  /*0340*/  ULOP3.LUT UR6, UR4, 0xfffffff0, URZ, 0xc0, !UPT ;  /* 0xfffffff004067892 */ /* 0x000fe2000f8ec0ff */
[----:B0-----:R-:W-:-:S04]  /*0350*/  IADD3 R4, P1, PT, R2, UR10, RZ ;  /* 0x0000000a02047c10 */ /* 0x001fc8000ff3e0ff */
[----:B------:R-:W-:-:S04]  /*0360*/  IADD3 R4, P0, PT, R4, 0x20, RZ ;  /* 0x0000002004047810 */ /* 0x000fc80007f1e0ff */
[----:B------:R-:W-:-:S09]  /*0370*/  IADD3.X R5, PT, PT, RZ, UR11, R3, P0, P1 ;  /* 0x0000000bff057c10 */ /* 0x000fd200087e2403 */
.L_x_72:
        /* <DEDUP_REMOVED lines=16> */
[----:B------:R-:W2:Y:S02]  /*0480*/  LDG.E R0, desc[UR8][R4.64+0x1c] ;  /* 0x00001c0804007981 */ /* 0x000ea4000c1e1900 */
[----:B---3--:R-:W-:-:S04]  /*0490*/  FSETP.GT.AND P3, PT, R26, R25, PT ;  /* 0x000000191a00720b */ /* 0x008fc80003f64000 */
[----:B------:R-:W-:Y:S02]  /*04a0*/  FSEL R27, R26, R25, P3 ;  /* 0x000000191a1b7208 */ /* 0x000fe40001800000 */
[----:B------:R0:W3:Y:S01]  /*04b0*/  LDG.E R25, desc[UR8][R4.64+0x20] ;  /* 0x0000200804197981 */ /* 0x0000e2000c1e1900 */
[----:B------:R-:W-:Y:S02]  /*04c0*/  @P2 IADD3 R23, PT, PT, R6, 0x1, RZ ;  /* 0x0000000106172810 */ /* 0x000fe40007ffe0ff */
[----:B----4-:R-:W-:-:S04]  /*04d0*/  FSETP.GT.AND P1, PT, R24, R27, PT ;  /* 0x0000001b1800720b */ /* 0x010fc80003f24000 */
[----:B------:R-:W-:Y:S01]  /*04e0*/  FSEL R27, R24, R27, P1 ;  /* 0x0000001b181b7208 */ /* 0x000fe20000800000 */
[----:B------:R-:W-:-:S03]  /*04f0*/  @P3 VIADD R23, R6, 0x2 ;  /* 0x0000000206173836 */ /* 0x000fc60000000000 */
[----:B------:R-:W-:-:S04]  /*0500*/  FSETP.GT.AND P6, PT, R22, R27, PT ;  /* 0x0000001b1600720b */ /* 0x000fc80003fc4000 */
[----:B------:R-:W-:Y:S02]  /*0510*/  FSEL R22, R22, R27, P6 ;  /* 0x0000001b16167208 */ /* 0x000fe40003000000 */
[----:B------:R-:W-:Y:S02]  /*0520*/  @P1 IADD3 R23, PT, PT, R6, 0x3, RZ ;  /* 0x0000000306171810 */ /* 0x000fe40007ffe0ff */
[----:B------:R-:W-:-:S04]  /*0530*/  FSETP.GT.AND P5, PT, R21, R22, PT ;  /* 0x000000161500720b */ /* 0x000fc80003fa4000 */
        /* <DEDUP_REMOVED lines=28> */
[----:B------:R-:W-:-:S07]  /*0700*/  @P0 IADD3 R23, PT, PT, R6, 0xd, RZ ;  /* 0x0000000d06170810 */ /* 0x000fce0007ffe0ff */
[----:B------:R-:W-:Y:S01]  /*0710*/  @P2 VIADD R23, R6, 0xe ;  /* 0x0000000e06172836 */ /* 0x000fe20000000000 */
[----:B0-----:R-:W-:-:S04]  /*0720*/  IADD3 R4, P2, PT, R4, 0x40, RZ ;  /* 0x0000004004047810 */ /* 0x001fc80007f5e0ff */
[----:B------:R-:W-:Y:S02]  /*0730*/  IADD3.X R5, PT, PT, RZ, R5, RZ, P2, !PT ;  /* 0x00000005ff057210 */ /* 0x000fe400017fe4ff */
[----:B--2---:R-:W-:-:S04]  /*0740*/  FSETP.GT.AND P1, PT, R0, R19, PT ;  /* 0x000000130000720b */ /* 0x004fc80003f24000 */
[----:B------:R-:W-:-:S04]  /*0750*/  FSEL R0, R0, R19, P1 ;  /* 0x0000001300007208 */ /* 0x000fc80000800000 */
[----:B---3--:R-:W-:-:S04]  /*0760*/  FSETP.GT.AND P0, PT, R25, R0, PT ;  /* 0x000000001900720b */ /* 0x008fc80003f04000 */
[----:B------:R-:W-:Y:S02]  /*0770*/  FSEL R0, R25, R0, P0 ;  /* 0x0000000019007208 */ /* 0x000fe40000000000 */
[C---:B------:R-:W-:Y:S01]  /*0780*/  @P1 IADD3 R23, PT, PT, R6.reuse, 0xf, RZ ;  /* 0x0000000f06171810 */ /* 0x040fe20007ffe0ff */
[----:B------:R-:W-:-:S05]  /*0790*/  VIADD R6, R6, 0x10 ;  /* 0x0000001006067836 */ /* 0x000fca0000000000 */
[C---:B------:R-:W-:Y:S02]  /*07a0*/  ISETP.NE.AND P1, PT, R6.reuse, UR6, PT ;  /* 0x0000000606007c0c */ /* 0x040fe4000bf25270 */
[----:B------:R-:W-:-:S11]  /*07b0*/  SEL R23, R6, R23, P0 ;  /* 0x0000001706177207 */ /* 0x000fd60000000000 */
[----:B------:R-:W-:Y:S05]  /*07c0*/  @P1 BRA `(.L_x_72) ;  /* 0xfffffff800ec1947 */ /* 0x000fea000383ffff */
[----:B------:R-:W-:-:S07]  /*07d0*/  VIADD R6, R6, 0x1 ;  /* 0x0000000106067836 */ /* 0x000fce0000000000 */
.L_x_71:
        /* <DEDUP_REMOVED lines=37> */
[----:B------:R-:W-:-:S08]  /*0a30*/  @P2 VIADD R23, R6, 0x6 ;  /* 0x0000000606172836 */ /* 0x000fd00000000000 */
[C---:B------:R-:W-:Y:S01]  /*0a40*/  @P3 IADD3 R23, PT, PT, R6.reuse, 0x7, RZ ;  /* 0x0000000706173810 */ /* 0x040fe20007ffe0ff */
[----:B------:R-:W-:-:S07]  /*0a50*/  VIADD R6, R6, 0x8 ;  /* 0x0000000806067836 */ /* 0x000fce0000000000 */
.L_x_73:
        /* <DEDUP_REMOVED lines=20> */
[----:B------:R-:W-:-:S08]  /*0ba0*/  @P2 VIADD R23, R6, 0x2 ;  /* 0x0000000206172836 */ /* 0x000fd00000000000 */
[C---:B------:R-:W-:Y:S01]  /*0bb0*/  @P3 IADD3 R23, PT, PT, R6.reuse, 0x3, RZ ;  /* 0x0000000306173810 */ /* 0x040fe20007ffe0ff */
[----:B------:R-:W-:-:S07]  /*0bc0*/  VIADD R6, R6, 0x4 ;  /* 0x0000000406067836 */ /* 0x000fce0000000000 */
.L_x_74:
[----:B------:R-:W-:Y:S05]  /*0bd0*/  BRA.U !UP1, `(.L_x_70) ;  /* 0x0000000109407547 */ /* 0x000fea000b800000 */
[----:B------:R-:W0:Y:S01]  /*0be0*/  LDCU.64 UR10, c[0x0][0x380] ;  /* 0x00007000ff0a77ac */ /* 0x000e220008000a00 */
[----:B------:R-:W-:Y:S01]  /*0bf0*/  IMAD.WIDE.U32 R2, R6, 0x4, R2 ;  /* 0x0000000406027825 */ /* 0x000fe200078e0002 */
[----:B------:R-:W-:Y:S02]  /*0c00*/  UIADD3 UR4, UPT, UPT, -UR4, URZ, URZ ;  /* 0x000000ff04047290 */ /* 0x000fe4000fffe1ff */
[----:B0-----:R-:W-:-:S04]  /*0c10*/  IADD3 R2, P0, PT, R2, UR10, RZ ;  /* 0x0000000a02027c10 */ /* 0x001fc8000ff1e0ff */
[----:B------:R-:W-:-:S09]  /*0c20*/  IADD3.X R5, PT, PT, R3, UR11, RZ, P0, !PT ;  /* 0x0000000b03057c10 */ /* 0x000fd200087fe4ff */
.L_x_75:
[----:B------:R-:W-:-:S06]  /*0c30*/  MOV R3, R5 ;  /* 0x0000000500037202 */ /* 0x000fcc0000000f00 */
[----:B------:R0:W2:Y:S01]  /*0c40*/  LDG.E R3, desc[UR8][R2.64] ;  /* 0x0000000802037981 */ /* 0x0000a2000c1e1900 */
[----:B------:R-:W-:-:S04]  /*0c50*/  UIADD3 UR4, UPT, UPT, UR4, 0x1, URZ ;  /* 0x0000000104047890 */ /* 0x000fc8000fffe0ff */
[----:B------:R-:W-:Y:S01]  /*0c60*/  UISETP.NE.AND UP0, UPT, UR4, URZ, UPT ;  /* 0x000000ff0400728c */ /* 0x000fe2000bf05270 */
[----:B0-----:R-:W-:-:S05]  /*0c70*/  IADD3 R2, P1, PT, R2, 0x4, RZ ;  /* 0x0000000402027810 */ /* 0x001fca0007f3e0ff */
[----:B------:R-:W-:Y:S01]  /*0c80*/  IMAD.X R5, RZ, RZ, R5, P1 ;  /* 0x000000ffff057224 */ /* 0x000fe200008e0605 */
[----:B--2--5:R-:W-:-:S04]  /*0c90*/  FSETP.GT.AND P0, PT, R3, R0, PT ;  /* 0x000000000300720b */ /* 0x024fc80003f04000 */
[C---:B------:R-:W-:Y:S02]  /*0ca0*/  SEL R23, R6.reuse, R23, P0 ;  /* 0x0000001706177207 */ /* 0x040fe40000000000 */
[----:B------:R-:W-:Y:S02]  /*0cb0*/  FSEL R0, R3, R0, P0 ;  /* 0x0000000003007208 */ /* 0x000fe40000000000 */
[----:B------:R-:W-:Y:S01]  /*0cc0*/  IADD3 R6, PT, PT, R6, 0x1, RZ ;  /* 0x0000000106067810 */ /* 0x000fe20007ffe0ff */
[----:B------:R-:W-:Y:S06]  /*0cd0*/  BRA.U UP0, `(.L_x_75) ;  /* 0xfffffffd00d47547 */ /* 0x000fec000b83ffff */
.L_x_70:
[C---:B------:R-:W-:Y:S01]  /*0ce0*/  IMAD.WIDE.U32 R2, R23.reuse, 0x4, R16 ;  /* 0x0000000417027825 */ /* 0x040fe200078e0010 */
[----:B------:R-:W0:Y:S01]  /*0cf0*/  LDC.64 R12, c[0x0][0x390] ;  /* 0x0000e400ff0c7b82 */ /* 0x000e220000000a00 */
[----:B------:R-:W1:Y:S03]  /*0d00*/  LDCU UR4, c[0x0][0x398] ;  /* 0x00007300ff0477ac */ /* 0x000e660008000800 */
[----:B-----5:R2:W1:Y:S01]  /*0d10*/  LDG.E R0, desc[UR8][R2.64] ;  /* 0x0000000802007981 */ /* 0x020462000c1e1900 */
[----:B------:R-:W-:Y:S01]  /*0d20*/  ISETP.GE.AND P0, PT, R23, UR7, PT ;  /* 0x0000000717007c0c */ /* 0x000fe2000bf06270 */
[----:B------:R-:W3:Y:S01]  /*0d30*/  LDCU UR5, c[0x3][URZ] ;  /* 0x00c00000ff0577ac */ /* 0x000ee20008000800 */
[----:B------:R-:W-:Y:S01]  /*0d40*/  BSSY.RECONVERGENT B0, `(.L_x_76) ;  /* 0x000002b000007945 */ /* 0x000fe20003800200 */
[----:B------:R-:W-:Y:S02]  /*0d50*/  HFMA2 R19, -RZ, RZ, 0, 0 ;  /* 0x00000000ff137431 */ /* 0x000fe400000001ff */
[----:B------:R-:W-:Y:S01]  /*0d60*/  IMAD.MOV.U32 R8, RZ, RZ, RZ ;  /* 0x000000ffff087224 */ /* 0x000fe200078e00ff */
[----:B------:R-:W-:-:S02]  /*0d70*/  CS2R R6, SRZ ;  /* 0x0000000000067805 */ /* 0x000fc4000001ff00 */
[----:B------:R-:W-:Y:S02]  /*0d80*/  CS2R R4, SRZ ;  /* 0x0000000000047805 */ /* 0x000fe4000001ff00 */
[----:B--2---:R-:W-:Y:S01]  /*0d90*/  CS2R R2, SRZ ;  /* 0x0000000000027805 */ /* 0x004fe2000001ff00 */
[----:B0-----:R-:W-:-:S04]  /*0da0*/  IMAD.WIDE.U32 R12, R23, 0x4, R12 ;  /* 0x00000004170c7825 */ /* 0x001fc800078e000c */
[----:B-1----:R-:W-:Y:S01]  /*0db0*/  FMUL R0, R0, UR4 ;  /* 0x0000000400007c20 */ /* 0x002fe20008400000 */
[----:B---3--:R-:W-:Y:S06]  /*0dc0*/  @P0 BRA `(.L_x_77) ;  /* 0x0000000000880947 */ /* 0x008fec0003800000 */
[----:B------:R-:W0:Y:S01]  /*0dd0*/  LDC.64 R10, c[0x0][0x390] ;  /* 0x0000e400ff0a7b82 */ /* 0x000e220000000a00 */
[----:B------:R-:W-:Y:S01]  /*0de0*/  CS2R R2, SRZ ;  /* 0x0000000000027805 */ /* 0x000fe2000001ff00 */
[----:B------:R-:W-:Y:S01]  /*0df0*/  IMAD.MOV.U32 R25, RZ, RZ, R23 ;  /* 0x000000ffff197224 */ /* 0x000fe200078e0017 */
[----:B------:R-:W-:Y:S02]  /*0e00*/  CS2R R4, SRZ ;  /* 0x0000000000047805 */ /* 0x000fe4000001ff00 */
[----:B------:R-:W-:Y:S02]  /*0e10*/  CS2R R6, SRZ ;  /* 0x0000000000067805 */ /* 0x000fe4000001ff00 */
[----:B------:R-:W-:Y:S01]  /*0e20*/  MOV R19, RZ ;  /* 0x000000ff00137202 */ /* 0x000fe20000000f00 */
[----:B------:R-:W-:-:S07]  /*0e30*/  IMAD.MOV.U32 R8, RZ, RZ, RZ ;  /* 0x000000ffff087224 */ /* 0x000fce00078e00ff */
.L_x_78:
[----:B------:R-:W-:-:S05]  /*0e40*/  IMAD.WIDE.U32 R20, R25, 0x4, R16 ;  /* 0x0000000419147825 */ /* 0x000fca00078e0010 */
[----:B------:R-:W2:Y:S02]  /*0e50*/  LDG.E R27, desc[UR8][R20.64] ;  /* 0x00000008141b7981 */ /* 0x000ea4000c1e1900 */
[----:B--2---:R-:W-:-:S13]  /*0e60*/  FSETP.GT.AND P0, PT, R27, R0, PT ;  /* 0x000000001b00720b */ /* 0x004fda0003f04000 */
[----:B------:R-:W-:Y:S05]  /*0e70*/  @!P0 BRA `(.L_x_77) ;  /* 0x00000000005c8947 */ /* 0x000fea0003800000 */
[----:B0-----:R-:W-:Y:S01]  /*0e80*/  IMAD.WIDE.U32 R20, R25, 0x4, R10 ;  /* 0x0000000419147825 */ /* 0x001fe200078e000a */
[----:B------:R-:W2:Y:S05]  /*0e90*/  LDG.E R29, desc[UR8][R12.64] ;  /* 0x000000080c1d7981 */ /* 0x000eaa000c1e1900 */
[----:B------:R-:W2:Y:S01]  /*0ea0*/  LDG.E R20, desc[UR8][R20.64] ;  /* 0x0000000814147981 */ /* 0x000ea2000c1e1900 */
[----:B------:R-:W-:Y:S01]  /*0eb0*/  FSETP.GEU.AND P0, PT, |R27|, 1.175494350822287508e-38, PT ;  /* 0x008000001b00780b */ /* 0x000fe20003f0e200 */
[----:B------:R-:W-:Y:S01]  /*0ec0*/  FADD R19, R19, 1 ;  /* 0x3f80000013137421 */ /* 0x000fe20000000000 */
[----:B------:R-:W-:-:S11]  /*0ed0*/  IADD3 R25, PT, PT, R25, 0x1, RZ ;  /* 0x0000000119197810 */ /* 0x000fd60007ffe0ff */
[----:B------:R-:W-:-:S04]  /*0ee0*/  @!P0 FMUL R27, R27, 16777216 ;  /* 0x4b8000001b1b8820 */ /* 0x000fc80000400000 */
[----:B------:R-:W0:Y:S02]  /*0ef0*/  MUFU.LG2 R18, R27 ;  /* 0x0000001b00127308 */ /* 0x000e240000000c00 */
[----:B0-----:R-:W-:Y:S01]  /*0f00*/  @!P0 FADD R18, R18, -24 ;  /* 0xc1c0000012128421 */ /* 0x001fe20000000000 */
[----:B------:R-:W-:Y:S01]  /*0f10*/  ISETP.GE.AND P0, PT, R25, UR5, PT ;  /* 0x0000000519007c0c */ /* 0x000fe2000bf06270 */
[----:B--2---:R-:W-:Y:S02]  /*0f20*/  FADD R22, R20, -R29 ;  /* 0x8000001d14167221 */ /* 0x004fe40000000000 */
[----:B------:R-:W-:Y:S02]  /*0f30*/  FMUL R29, R18, 0.69314718246459960938 ;  /* 0x3f317218121d7820 */ /* 0x000fe40000400000 */
[----:B------:R-:W-:Y:S02]  /*0f40*/  FMUL R22, R22, R9 ;  /* 0x0000000916167220 */ /* 0x000fe40000400000 */
[----:B------:R-:W-:-:S02]  /*0f50*/  FADD R2, R2, R29 ;  /* 0x0000001d02027221 */ /* 0x000fc40000000000 */
[CC--:B------:R-:W-:Y:S01]  /*0f60*/  FMUL R24, R22.reuse, R22.reuse ;  /* 0x0000001616187220 */ /* 0x0c0fe20000400000 */
[----:B------:R-:W-:Y:S01]  /*0f70*/  FFMA R3, R29, R22, R3 ;  /* 0x000000161d037223 */ /* 0x000fe20000000003 */
[----:B------:R-:W-:Y:S02]  /*0f80*/  FADD R7, R7, R22 ;  /* 0x0000001607077221 */ /* 0x000fe40000000000 */
[-C--:B------:R-:W-:Y:S01]  /*0f90*/  FMUL R21, R22, R24.reuse ;  /* 0x0000001816157220 */ /* 0x080fe20000400000 */
[----:B------:R-:W-:Y:S01]  /*0fa0*/  FADD R6, R6, R24 ;  /* 0x0000001806067221 */ /* 0x000fe20000000000 */
[----:B------:R-:W-:Y:S02]  /*0fb0*/  FFMA R8, R29, R24, R8 ;  /* 0x000000181d087223 */ /* 0x000fe40000000008 */
[----:B------:R-:W-:Y:S01]  /*0fc0*/  FFMA R4, R22, R21, R4 ;  /* 0x0000001516047223 */ /* 0x000fe20000000004 */
[----:B------:R-:W-:Y:S01]  /*0fd0*/  FADD R5, R5, R21 ;  /* 0x0000001505057221 */ /* 0x000fe20000000000 */
[----:B------:R-:W-:Y:S06]  /*0fe0*/  @!P0 BRA `(.L_x_78) ;  /* 0xfffffffc00948947 */ /* 0x000fec000383ffff */
.L_x_77:
[----:B------:R-:W-:Y:S05]  /*0ff0*/  BSYNC.RECONVERGENT B0 ;  /* 0x0000000000007941 */ /* 0x000fea0003800200 */
.L_x_76:
[----:B0-----:R-:W0:Y:S01]  /*1000*/  LDC.64 R10, c[0x0][0x390] ;  /* 0x0000e400ff0a7b82 */ /* 0x001e220000000a00 */
[----:B------:R-:W-:Y:S01]  /*1010*/  ISETP.GE.AND P0, PT, R23, 0x2, PT ;  /* 0x000000021700780c */ /* 0x000fe20003f06270 */
[----:B------:R-:W-:-:S12]  /*1020*/  BSSY.RECONVERGENT B0, `(.L_x_79) ;  /* 0x000001e000007945 */ /* 0x000fd80003800200 */
[----:B------:R-:W-:Y:S05]  /*1030*/  @!P0 BRA `(.L_x_80) ;  /* 0x0000000000708947 */ /* 0x000fea0003800000 */
.L_x_81:
[----:B------:R-:W-:-:S04]  /*1040*/  VIADD R25, R23, 0xffffffff ;  /* 0xffffffff17197836 */ /* 0x000fc80000000000 */
        /* <DEDUP_REMOVED lines=8> */
[----:B------:R-:W-:-:S12]  /*10d0*/  FADD R19, R19, 1 ;  /* 0x3f80000013137421 */ /* 0x000fd80000000000 */
[----:B------:R-:W-:-:S04]  /*10e0*/  @!P0 FMUL R27, R27, 16777216 ;  /* 0x4b8000001b1b8820 */ /* 0x000fc80000400000 */
[----:B------:R-:W0:Y:S02]  /*10f0*/  MUFU.LG2 R18, R27 ;  /* 0x0000001b00127308 */ /* 0x000e240000000c00 */
[----:B0-----:R-:W-:Y:S01]  /*1100*/  @!P0 FADD R18, R18, -24 ;  /* 0xc1c0000012128421 */ /* 0x001fe20000000000 */
[----:B------:R-:W-:Y:S02]  /*1110*/  ISETP.GT.U32.AND P0, PT, R23, 0x2, PT ;  /* 0x000000021700780c */ /* 0x000fe40003f04070 */
[----:B------:R-:W-:Y:S01]  /*1120*/  MOV R23, R25 ;  /* 0x0000001900177202 */ /* 0x000fe20000000f00 */
[----:B--2---:R-:W-:Y:S01]  /*1130*/  FADD R22, R20, -R29 ;  /* 0x8000001d14167221 */ /* 0x004fe20000000000 */
[----:B------:R-:W-:-:S03]  /*1140*/  FMUL R29, R18, 0.69314718246459960938 ;  /* 0x3f317218121d7820 */ /* 0x000fc60000400000 */
[----:B------:R-:W-:Y:S01]  /*1150*/  FMUL R22, R22, R9 ;  /* 0x0000000916167220 */ /* 0x000fe20000400000 */
[----:B------:R-:W-:-:S03]  /*1160*/  FADD R2, R2, R29 ;  /* 0x0000001d02027221 */ /* 0x000fc60000000000 */
        /* <DEDUP_REMOVED lines=8> */
[----:B------:R-:W-:Y:S06]  /*11f0*/  @P0 BRA `(.L_x_81) ;  /* 0xfffffffc00900947 */ /* 0x000fec000383ffff */
.L_x_80:
[----:B------:R-:W-:Y:S05]  /*1200*/  BSYNC.RECONVERGENT B0 ;  /* 0x0000000000007941 */ /* 0x000fea0003800200 */
.L_x_79:
[CC--:B------:R-:W-:Y:S01]  /*1210*/  FMUL R0, R6.reuse, R7.reuse ;  /* 0x0000000706007220 */ /* 0x0c0fe20000400000 */
[----:B0-----:R-:W-:Y:S01]  /*1220*/  FMUL R11, R7, R7 ;  /* 0x00000007070b7220 */ /* 0x001fe20000400000 */
[C---:B------:R-:W-:Y:S01]  /*1230*/  FMUL R10, R6.reuse, R6 ;  /* 0x00000006060a7220 */ /* 0x040fe20000400000 */
[----:B------:R-:W-:Y:S01]  /*1240*/  BSSY.RECONVERGENT B0, `(.L_x_82) ;  /* 0x0000016000007945 */ /* 0x000fe20003800200 */
[CC--:B------:R-:W-:Y:S01]  /*1250*/  FFMA R0, R5.reuse, R19.reuse, -R0 ;  /* 0x0000001305007223 */ /* 0x0c0fe20000000800 */
[----:B------:R-:W-:Y:S01]  /*1260*/  FFMA R11, R6, R19, -R11 ;  /* 0x00000013060b7223 */ /* 0x000fe2000000080b */
[----:B------:R-:W-:Y:S02]  /*1270*/  FFMA R10, R5, R7, -R10 ;  /* 0x00000007050a7223 */ /* 0x000fe4000000080a */
[C---:B------:R-:W-:Y:S01]  /*1280*/  FMUL R16, R0.reuse, R5 ;  /* 0x0000000500107220 */ /* 0x040fe20000400000 */
[----:B------:R-:W-:-:S03]  /*1290*/  FMUL R0, R0, R3 ;  /* 0x0000000300007220 */ /* 0x000fc60000400000 */
[C---:B------:R-:W-:Y:S01]  /*12a0*/  FFMA R17, R11.reuse, R4, -R16 ;  /* 0x000000040b117223 */ /* 0x040fe20000000810 */
[----:B------:R-:W-:-:S03]  /*12b0*/  FFMA R11, R11, R8, -R0 ;  /* 0x000000080b0b7223 */ /* 0x000fc60000000800 */
[C---:B------:R-:W-:Y:S01]  /*12c0*/  FFMA R16, R10.reuse, R6, R17 ;  /* 0x000000060a107223 */ /* 0x040fe20000000011 */
[----:B------:R-:W-:-:S03]  /*12d0*/  FFMA R0, R10, R2, R11 ;  /* 0x000000020a007223 */ /* 0x000fc6000000000b */
[----:B------:R-:W0:Y:S08]  /*12e0*/  MUFU.RCP R17, R16 ;  /* 0x0000001000117308 */ /* 0x000e300000001000 */
[----:B------:R-:W1:Y:S01]  /*12f0*/  FCHK P0, R0, R16 ;  /* 0x0000001000007302 */ /* 0x000e620000000000 */
[----:B0-----:R-:W-:-:S04]  /*1300*/  FFMA R18, -R16, R17, 1 ;  /* 0x3f80000010127423 */ /* 0x001fc80000000111 */
[----:B------:R-:W-:-:S04]  /*1310*/  FFMA R17, R17, R18, R17 ;  /* 0x0000001211117223 */ /* 0x000fc80000000011 */
[----:B------:R-:W-:-:S04]  /*1320*/  FFMA R10, R0, R17, RZ ;  /* 0x00000011000a7223 */ /* 0x000fc800000000ff */
[----:B------:R-:W-:-:S04]  /*1330*/  FFMA R11, -R16, R10, R0 ;  /* 0x0000000a100b7223 */ /* 0x000fc80000000100 */
[----:B------:R-:W-:Y:S01]  /*1340*/  FFMA R17, R17, R11, R10 ;  /* 0x0000000b11117223 */ /* 0x000fe2000000000a */
[----:B-1----:R-:W-:Y:S06]  /*1350*/  @!P0 BRA `(.L_x_83) ;  /* 0x0000000000108947 */ /* 0x002fec0003800000 */
[----:B------:R-:W-:Y:S01]  /*1360*/  IMAD.MOV.U32 R23, RZ, RZ, R16 ;  /* 0x000000ffff177224 */ /* 0x000fe200078e0010 */
[----:B------:R-:W-:-:S07]  /*1370*/  MOV R10, 0x1390 ;  /* 0x00001390000a7802 */ /* 0x000fce0000000f00 */
[----:B------:R-:W-:Y:S05]  /*1380*/  CALL.REL.NOINC `($__internal_3_$__cuda_sm3x_div_rn_noftz_f32_slowpath) ;  /* 0x0000000800c87944 */ /* 0x000fea0003c00000 */
[----:B------:R-:W-:-:S07]  /*1390*/  MOV R17, R0 ;  /* 0x0000000000117202 */ /* 0x000fce0000000f00 */
.L_x_83:
[----:B------:R-:W-:Y:S05]  /*13a0*/  BSYNC.RECONVERGENT B0 ;  /* 0x0000000000007941 */ /* 0x000fea0003800200 */
.L_x_82:
[C---:B------:R-:W-:Y:S01]  /*13b0*/  FMUL R24, R2.reuse, R6 ;  /* 0x0000000602187220 */ /* 0x040fe20000400000 */
[----:B------:R-:W-:Y:S01]  /*13c0*/  FMUL R0, R2, R7 ;  /* 0x0000000702007220 */ /* 0x000fe20000400000 */
[----:B------:R-:W0:Y:S01]  /*13d0*/  MUFU.RCP R23, R16 ;  /* 0x0000001000177308 */ /* 0x000e220000001000 */
[----:B------:R-:W-:Y:S01]  /*13e0*/  BSSY.RECONVERGENT B0, `(.L_x_84) ;  /* 0x0000014000007945 */ /* 0x000fe20003800200 */
[-C--:B------:R-:W-:Y:S01]  /*13f0*/  FFMA R10, R19, R8.reuse, -R24 ;  /* 0x00000008130a7223 */ /* 0x080fe20000000818 */
[----:B------:R-:W-:Y:S01]  /*1400*/  FFMA R11, R3, R19, -R0 ;  /* 0x00000013030b7223 */ /* 0x000fe20000000800 */
[----:B------:R-:W-:Y:S02]  /*1410*/  FMUL R19, R7, R8 ;  /* 0x0000000807137220 */ /* 0x000fe40000400000 */
[----:B------:R-:W-:Y:S02]  /*1420*/  FMUL R10, R10, R5 ;  /* 0x000000050a0a7220 */ /* 0x000fe40000400000 */
[----:B------:R-:W-:-:S02]  /*1430*/  FFMA R0, R3, -R6, R19 ;  /* 0x8000000603007223 */ /* 0x000fc40000000013 */
[----:B------:R-:W-:-:S04]  /*1440*/  FFMA R11, R11, R4, -R10 ;  /* 0x000000040b0b7223 */ /* 0x000fc8000000080a */
[----:B------:R-:W-:Y:S01]  /*1450*/  FFMA R21, R0, R6, R11 ;  /* 0x0000000600157223 */ /* 0x000fe2000000000b */
[----:B0-----:R-:W-:-:S03]  /*1460*/  FFMA R26, -R16, R23, 1 ;  /* 0x3f800000101a7423 */ /* 0x001fc60000000117 */
[----:B------:R-:W0:Y:S01]  /*1470*/  FCHK P0, R21, R16 ;  /* 0x0000001015007302 */ /* 0x000e220000000000 */
[----:B------:R-:W-:-:S04]  /*1480*/  FFMA R26, R23, R26, R23 ;  /* 0x0000001a171a7223 */ /* 0x000fc80000000017 */
[----:B------:R-:W-:-:S04]  /*1490*/  FFMA R11, R26, R21, RZ ;  /* 0x000000151a0b7223 */ /* 0x000fc800000000ff */
[----:B------:R-:W-:-:S04]  /*14a0*/  FFMA R0, -R16, R11, R21 ;  /* 0x0000000b10007223 */ /* 0x000fc80000000115 */
[----:B------:R-:W-:Y:S01]  /*14b0*/  FFMA R26, R26, R0, R11 ;  /* 0x000000001a1a7223 */ /* 0x000fe2000000000b */
[----:B0-----:R-:W-:Y:S06]  /*14c0*/  @!P0 BRA `(.L_x_85) ;  /* 0x0000000000148947 */ /* 0x001fec0003800000 */
[----:B------:R-:W-:Y:S01]  /*14d0*/  IMAD.MOV.U32 R0, RZ, RZ, R21 ;  /* 0x000000ffff007224 */ /* 0x000fe200078e0015 */
[----:B------:R-:W-:Y:S02]  /*14e0*/  MOV R23, R16 ;  /* 0x0000001000177202 */ /* 0x000fe40000000f00 */
[----:B------:R-:W-:-:S07]  /*14f0*/  MOV R10, 0x1510 ;  /* 0x00001510000a7802 */ /* 0x000fce0000000f00 */
[----:B------:R-:W-:Y:S05]  /*1500*/  CALL.REL.NOINC `($__internal_3_$__cuda_sm3x_div_rn_noftz_f32_slowpath) ;  /* 0x0000000800687944 */ /* 0x000fea0003c00000 */
[----:B------:R-:W-:-:S07]  /*1510*/  IMAD.MOV.U32 R26, RZ, RZ, R0 ;  /* 0x000000ffff1a7224 */ /* 0x000fce00078e0000 */
.L_x_85:
[----:B------:R-:W-:Y:S05]  /*1520*/  BSYNC.RECONVERGENT B0 ;  /* 0x0000000000007941 */ /* 0x000fea0003800200 */
.L_x_84:
[----:B------:R-:W0:Y:S01]  /*1530*/  MUFU.RCP R11, R16 ;  /* 0x00000010000b7308 */ /* 0x000e220000001000 */
[----:B------:R-:W-:Y:S01]  /*1540*/  FFMA R2, R2, R5, -R19 ;  /* 0x0000000502027223 */ /* 0x000fe20000000813 */
[C---:B------:R-:W-:Y:S01]  /*1550*/  FFMA R7, R3.reuse, -R7, R24 ;  /* 0x8000000703077223 */ /* 0x040fe20000000018 */
[----:B------:R-:W-:Y:S01]  /*1560*/  FMUL R8, R6, R8 ;  /* 0x0000000806087220 */ /* 0x000fe20000400000 */
[----:B------:R-:W-:Y:S01]  /*1570*/  BSSY.RECONVERGENT B0, `(.L_x_86) ;  /* 0x0000011000007945 */ /* 0x000fe20003800200 */
[-C--:B------:R-:W-:Y:S02]  /*1580*/  FMUL R2, R2, R5.reuse ;  /* 0x0000000502027220 */ /* 0x080fe40000400000 */
[----:B------:R-:W-:Y:S02]  /*1590*/  FFMA R8, R3, R5, -R8 ;  /* 0x0000000503087223 */ /* 0x000fe40000000808 */
[----:B------:R-:W-:-:S04]  /*15a0*/  FFMA R7, R7, R4, -R2 ;  /* 0x0000000407077223 */ /* 0x000fc80000000802 */
[----:B------:R-:W-:-:S04]  /*15b0*/  FFMA R7, R8, R6, R7 ;  /* 0x0000000608077223 */ /* 0x000fc80000000007 */
[----:B------:R-:W1:Y:S01]  /*15c0*/  FCHK P0, R7, R16 ;  /* 0x0000001007007302 */ /* 0x000e620000000000 */
[----:B0-----:R-:W-:-:S04]  /*15d0*/  FFMA R2, -R16, R11, 1 ;  /* 0x3f80000010027423 */ /* 0x001fc8000000010b */
[----:B------:R-:W-:-:S04]  /*15e0*/  FFMA R2, R11, R2, R11 ;  /* 0x000000020b027223 */ /* 0x000fc8000000000b */
[----:B------:R-:W-:-:S04]  /*15f0*/  FFMA R3, R2, R7, RZ ;  /* 0x0000000702037223 */ /* 0x000fc800000000ff */
[----:B------:R-:W-:-:S04]  /*1600*/  FFMA R0, -R16, R3, R7 ;  /* 0x0000000310007223 */ /* 0x000fc80000000107 */
[----:B------:R-:W-:Y:S01]  /*1610*/  FFMA R2, R2, R0, R3 ;  /* 0x0000000002027223 */ /* 0x000fe20000000003 */
[----:B-1----:R-:W-:Y:S06]  /*1620*/  @!P0 BRA `(.L_x_87) ;  /* 0x0000000000148947 */ /* 0x002fec0003800000 */
[----:B------:R-:W-:Y:S01]  /*1630*/  MOV R0, R7 ;  /* 0x0000000700007202 */ /* 0x000fe20000000f00 */
[----:B------:R-:W-:Y:S01]  /*1640*/  IMAD.MOV.U32 R23, RZ, RZ, R16 ;  /* 0x000000ffff177224 */ /* 0x000fe200078e0010 */
[----:B------:R-:W-:-:S07]  /*1650*/  MOV R10, 0x1670 ;  /* 0x00001670000a7802 */ /* 0x000fce0000000f00 */
[----:B------:R-:W-:Y:S05]  /*1660*/  CALL.REL.NOINC `($__internal_3_$__cuda_sm3x_div_rn_noftz_f32_slowpath) ;  /* 0x0000000800107944 */ /* 0x000fea0003c00000 */
[----:B------:R-:W-:-:S07]  /*1670*/  MOV R2, R0 ;  /* 0x0000000000027202 */ /* 0x000fce0000000f00 */
.L_x_87:
[----:B------:R-:W-:Y:S05]  /*1680*/  BSYNC.RECONVERGENT B0 ;  /* 0x0000000000007941 */ /* 0x000fea0003800200 */
.L_x_86:
[----:B------:R-:W-:-:S13]  /*1690*/  FSETP.GT.AND P0, PT, R17, RZ, PT ;  /* 0x000000ff1100720b */ /* 0x000fda0003f04000 */
[----:B------:R0:W-:Y:S04]  /*16a0*/  @P0 STG.E desc[UR8][R14.64+0x8], RZ ;  /* 0x000008ff0e000986 */ /* 0x0001e8000c101908 */
[----:B------:R0:W-:Y:S04]  /*16b0*/  @P0 STG.E desc[UR8][R14.64+0x4], RZ ;  /* 0x000004ff0e000986 */ /* 0x0001e8000c101908 */
[----:B------:R0:W-:Y:S01]  /*16c0*/  @P0 STG.E desc[UR8][R14.64], RZ ;  /* 0x000000ff0e000986 */ /* 0x0001e2000c101908 */
[----:B------:R-:W-:Y:S05]  /*16d0*/  @P0 EXIT ;  /* 0x000000000000094d */ /* 0x000fea0003800000 */
[----:B------:R-:W-:Y:S01]  /*16e0*/  FMUL R23, R17, -4 ;  /* 0xc080000011177820 */ /* 0x000fe20000400000 */
[----:B------:R-:W-:Y:S01]  /*16f0*/  FMUL R0, R26, R26 ;  /* 0x0000001a1a007220 */ /* 0x000fe20000400000 */
[----:B------:R-:W-:Y:S02]  /*1700*/  BSSY.RECONVERGENT B0, `(.L_x_88) ;  /* 0x000000c000007945 */ /* 0x000fe40003800200 */
[----:B------:R-:W1:Y:S08]  /*1710*/  MUFU.RCP R3, R23 ;  /* 0x0000001700037308 */ /* 0x000e700000001000 */
[----:B------:R-:W2:Y:S01]  /*1720*/  FCHK P0, R0, R23 ;  /* 0x0000001700007302 */ /* 0x000ea20000000000 */
[----:B-1----:R-:W-:-:S04]  /*1730*/  FFMA R4, -R23, R3, 1 ;  /* 0x3f80000017047423 */ /* 0x002fc80000000103 */
[----:B------:R-:W-:-:S04]  /*1740*/  FFMA R3, R3, R4, R3 ;  /* 0x0000000403037223 */ /* 0x000fc80000000003 */
[----:B------:R-:W-:-:S04]  /*1750*/  FFMA R4, R0, R3, RZ ;  /* 0x0000000300047223 */ /* 0x000fc800000000ff */
[----:B------:R-:W-:-:S04]  /*1760*/  FFMA R5, -R23, R4, R0 ;  /* 0x0000000417057223 */ /* 0x000fc80000000100 */
[----:B------:R-:W-:Y:S01]  /*1770*/  FFMA R3, R3, R5, R4 ;  /* 0x0000000503037223 */ /* 0x000fe20000000004 */
[----:B--2---:R-:W-:Y:S06]  /*1780*/  @!P0 BRA `(.L_x_89) ;  /* 0x00000000000c8947 */ /* 0x004fec0003800000 */
[----:B------:R-:W-:-:S07]  /*1790*/  MOV R10, 0x17b0 ;  /* 0x000017b0000a7802 */ /* 0x000fce0000000f00 */
[----:B0-----:R-:W-:Y:S05]  /*17a0*/  CALL.REL.NOINC `($__internal_3_$__cuda_sm3x_div_rn_noftz_f32_slowpath) ;  /* 0x0000000400c07944 */ /* 0x001fea0003c00000 */
[----:B------:R-:W-:-:S07]  /*17b0*/  IMAD.MOV.U32 R3, RZ, RZ, R0 ;  /* 0x000000ffff037224 */ /* 0x000fce00078e0000 */
.L_x_89:
[----:B------:R-:W-:Y:S05]  /*17c0*/  BSYNC.RECONVERGENT B0 ;  /* 0x0000000000007941 */ /* 0x000fea0003800200 */
.L_x_88:
[----:B------:R-:W-:Y:S01]  /*17d0*/  FADD R2, R3, R2 ;  /* 0x0000000203027221 */ /* 0x000fe20000000000 */
[----:B------:R-:W1:Y:S01]  /*17e0*/  MUFU.RCP R0, R9 ;  /* 0x0000000900007308 */ /* 0x000e620000001000 */
[----:B------:R-:W-:Y:S02]  /*17f0*/  BSSY.RECONVERGENT B0, `(.L_x_90) ;  /* 0x0000013000007945 */ /* 0x000fe40003800200 */
[----:B------:R-:W-:-:S05]  /*1800*/  FMUL R2, R2, 1.4426950216293334961 ;  /* 0x3fb8aa3b02027820 */ /* 0x000fca0000400000 */
[----:B------:R-:W-:Y:S01]  /*1810*/  FSETP.GEU.AND P0, PT, R2, -126, PT ;  /* 0xc2fc00000200780b */ /* 0x000fe20003f0e000 */
[----:B-1----:R-:W-:-:S12]  /*1820*/  FFMA R3, R0, -R9, 1 ;  /* 0x3f80000000037423 */ /* 0x002fd80000000809 */
[----:B------:R-:W-:Y:S01]  /*1830*/  @!P0 FMUL R2, R2, 0.5 ;  /* 0x3f00000002028820 */ /* 0x000fe20000400000 */
[----:B------:R-:W-:-:S03]  /*1840*/  FFMA R3, R0, R3, R0 ;  /* 0x0000000300037223 */ /* 0x000fc60000000000 */
[----:B------:R-:W1:Y:S01]  /*1850*/  MUFU.EX2 R5, R2 ;  /* 0x0000000200057308 */ /* 0x000e620000000800 */
[----:B------:R-:W-:-:S04]  /*1860*/  FFMA R7, R3, R26, RZ ;  /* 0x0000001a03077223 */ /* 0x000fc800000000ff */
[----:B------:R-:W-:-:S04]  /*1870*/  FFMA R0, R7, -R9, R26 ;  /* 0x8000000907007223 */ /* 0x000fc8000000001a */
[----:B------:R-:W-:Y:S01]  /*1880*/  FFMA R4, R3, R0, R7 ;  /* 0x0000000003047223 */ /* 0x000fe20000000007 */
[----:B-1----:R-:W-:Y:S01]  /*1890*/  @!P0 FMUL R5, R5, R5 ;  /* 0x0000000505058220 */ /* 0x002fe20000400000 */
[----:B------:R-:W1:Y:S04]  /*18a0*/  FCHK P0, R26, R9 ;  /* 0x000000091a007302 */ /* 0x000e680000000000 */
[----:B------:R2:W-:Y:S01]  /*18b0*/  STG.E desc[UR8][R14.64], R5 ;  /* 0x000000050e007986 */ /* 0x0005e2000c101908 */
[----:B-1----:R-:W-:Y:S05]  /*18c0*/  @!P0 BRA `(.L_x_91) ;  /* 0x0000000000148947 */ /* 0x002fea0003800000 */
[----:B------:R-:W-:Y:S01]  /*18d0*/  MOV R0, R26 ;  /* 0x0000001a00007202 */ /* 0x000fe20000000f00 */
[----:B------:R-:W-:Y:S01]  /*18e0*/  IMAD.MOV.U32 R23, RZ, RZ, R9 ;  /* 0x000000ffff177224 */ /* 0x000fe200078e0009 */
[----:B------:R-:W-:-:S07]  /*18f0*/  MOV R10, 0x1910 ;  /* 0x00001910000a7802 */ /* 0x000fce0000000f00 */
[----:B0-2---:R-:W-:Y:S05]  /*1900*/  CALL.REL.NOINC `($__internal_3_$__cuda_sm3x_div_rn_noftz_f32_slowpath) ;  /* 0x0000000400687944 */ /* 0x005fea0003c00000 */
[----:B------:R-:W-:-:S07]  /*1910*/  MOV R4, R0 ;  /* 0x0000000000047202 */ /* 0x000fce0000000f00 */
.L_x_91:
[----:B------:R-:W-:Y:S05]  /*1920*/  BSYNC.RECONVERGENT B0 ;  /* 0x0000000000007941 */ /* 0x000fea0003800200 */
.L_x_90:
[----:B------:R-:W-:Y:S01]  /*1930*/  FADD R17, R17, R17 ;  /* 0x0000001111117221 */ /* 0x000fe20000000000 */
[----:B------:R-:W-:Y:S03]  /*1940*/  BSSY.RECONVERGENT B0, `(.L_x_92) ;  /* 0x000000d000007945 */ /* 0x000fe60003800200 */
[----:B------:R-:W1:Y:S08]  /*1950*/  MUFU.RCP R0, R17 ;  /* 0x0000001100007308 */ /* 0x000e700000001000 */
[----:B------:R-:W3:Y:S01]  /*1960*/  FCHK P0, R4, R17 ;  /* 0x0000001104007302 */ /* 0x000ee20000000000 */
[----:B-1----:R-:W-:-:S04]  /*1970*/  FFMA R3, -R17, R0, 1 ;  /* 0x3f80000011037423 */ /* 0x002fc80000000100 */
[----:B------:R-:W-:-:S04]  /*1980*/  FFMA R0, R0, R3, R0 ;  /* 0x0000000300007223 */ /* 0x000fc80000000000 */
[----:B------:R-:W-:-:S04]  /*1990*/  FFMA R3, R0, R4, RZ ;  /* 0x0000000400037223 */ /* 0x000fc800000000ff */
[----:B------:R-:W-:-:S04]  /*19a0*/  FFMA R2, -R17, R3, R4 ;  /* 0x0000000311027223 */ /* 0x000fc80000000104 */
[----:B------:R-:W-:Y:S01]  /*19b0*/  FFMA R0, R0, R2, R3 ;  /* 0x0000000200007223 */ /* 0x000fe20000000003 */
[----:B---3--:R-:W-:Y:S06]  /*19c0*/  @!P0 BRA `(.L_x_93) ;  /* 0x0000000000108947 */ /* 0x008fec0003800000 */
[----:B------:R-:W-:Y:S01]  /*19d0*/  IMAD.MOV.U32 R0, RZ, RZ, R4 ;  /* 0x000000ffff007224 */ /* 0x000fe200078e0004 */
[----:B------:R-:W-:Y:S02]  /*19e0*/  MOV R23, R17 ;  /* 0x0000001100177202 */ /* 0x000fe40000000f00 */
[----:B------:R-:W-:-:S07]  /*19f0*/  MOV R10, 0x1a10 ;  /* 0x00001a10000a7802 */ /* 0x000fce0000000f00 */
[----:B0-2---:R-:W-:Y:S05]  /*1a00*/  CALL.REL.NOINC `($__internal_3_$__cuda_sm3x_div_rn_noftz_f32_slowpath) ;  /* 0x0000000400287944 */ /* 0x005fea0003c00000 */
.L_x_93:
[----:B------:R-:W-:Y:S05]  /*1a10*/  BSYNC.RECONVERGENT B0 ;  /* 0x0000000000007941 */ /* 0x000fea0003800200 */
.L_x_92:
[----:B------:R-:W3:Y:S01]  /*1a20*/  LDG.E R13, desc[UR8][R12.64] ;  /* 0x000000080c0d7981 */ /* 0x000ee2000c1e1900 */
[----:B------:R-:W2:Y:S01]  /*1a30*/  MUFU.RCP R2, R17 ;  /* 0x0000001100027308 */ /* 0x000ea20000001000 */
[----:B------:R-:W-:Y:S01]  /*1a40*/  UMOV UR4, 0x3f800000 ;  /* 0x3f80000000047882 */ /* 0x000fe20000000000 */
[----:B------:R-:W-:Y:S01]  /*1a50*/  BSSY.RECONVERGENT B0, `(.L_x_94) ;  /* 0x000000f000007945 */ /* 0x000fe20003800200 */
[----:B------:R-:W-:-:S05]  /*1a60*/  IMAD.U32 R4, RZ, RZ, UR4 ;  /* 0x00000004ff047e24 */ /* 0x000fca000f8e00ff */
[----:B------:R-:W1:Y:S01]  /*1a70*/  FCHK P0, -R4, R17 ;  /* 0x0000001104007302 */ /* 0x000e620000000100 */
[----:B--2---:R-:W-:Y:S01]  /*1a80*/  FFMA R5, -R17, R2, 1 ;  /* 0x3f80000011057423 */ /* 0x004fe20000000102 */
[----:B---3--:R-:W-:-:S03]  /*1a90*/  FADD R3, R13, -R0 ;  /* 0x800000000d037221 */ /* 0x008fc60000000000 */
[----:B------:R-:W-:Y:S02]  /*1aa0*/  FFMA R0, R2, R5, R2 ;  /* 0x0000000502007223 */ /* 0x000fe40000000002 */
[----:B------:R2:W-:Y:S02]  /*1ab0*/  STG.E desc[UR8][R14.64+0x4], R3 ;  /* 0x000004030e007986 */ /* 0x0005e4000c101908 */
[----:B------:R-:W-:-:S04]  /*1ac0*/  FFMA R2, R0, -1, RZ ;  /* 0xbf80000000027823 */ /* 0x000fc800000000ff */
[----:B------:R-:W-:-:S04]  /*1ad0*/  FFMA R5, -R17, R2, -1 ;  /* 0xbf80000011057423 */ /* 0x000fc80000000102 */
[----:B------:R-:W-:Y:S01]  /*1ae0*/  FFMA R0, R0, R5, R2 ;  /* 0x0000000500007223 */ /* 0x000fe20000000002 */
[----:B-1----:R-:W-:Y:S06]  /*1af0*/  @!P0 BRA `(.L_x_95) ;  /* 0x0000000000108947 */ /* 0x002fec0003800000 */
[----:B------:R-:W-:Y:S01]  /*1b00*/  MOV R23, R17 ;  /* 0x0000001100177202 */ /* 0x000fe20000000f00 */
[----:B------:R-:W-:Y:S01]  /*1b10*/  IMAD.MOV.U32 R0, RZ, RZ, -0x40800000 ;  /* 0xbf800000ff007424 */ /* 0x000fe200078e00ff */
[----:B------:R-:W-:-:S07]  /*1b20*/  MOV R10, 0x1b40 ;  /* 0x00001b40000a7802 */ /* 0x000fce0000000f00 */
[----:B0-2---:R-:W-:Y:S05]  /*1b30*/  CALL.REL.NOINC `($__internal_3_$__cuda_sm3x_div_rn_noftz_f32_slowpath) ;  /* 0x0000000000dc7944 */ /* 0x005fea0003c00000 */
.L_x_95:
[----:B------:R-:W-:Y:S05]  /*1b40*/  BSYNC.RECONVERGENT B0 ;  /* 0x0000000000007941 */ /* 0x000fea0003800200 */
.L_x_94:
[----:B------:R-:W-:Y:S01]  /*1b50*/  IADD3 R2, PT, PT, R0, -0xd000000, RZ ;  /* 0xf300000000027810 */ /* 0x000fe20007ffe0ff */
[----:B------:R1:W3:Y:S01]  /*1b60*/  MUFU.RSQ R5, R0 ;  /* 0x0000000000057308 */ /* 0x0002e20000001400 */
[----:B------:R-:W-:Y:S02]  /*1b70*/  BSSY.RECONVERGENT B0, `(.L_x_96) ;  /* 0x000000b000007945 */ /* 0x000fe40003800200 */
[----:B------:R-:W-:-:S13]  /*1b80*/  ISETP.GT.U32.AND P0, PT, R2, 0x727fffff, PT ;  /* 0x727fffff0200780c */ /* 0x000fda0003f04070 */
[----:B-1----:R-:W-:Y:S05]  /*1b90*/  @!P0 BRA `(.L_x_97) ;  /* 0x0000000000108947 */ /* 0x002fea0003800000 */
[----:B------:R-:W-:-:S07]  /*1ba0*/  MOV R7, 0x1bc0 ;  /* 0x00001bc000077802 */ /* 0x000fce0000000f00 */
[----:B0-23--:R-:W-:Y:S05]  /*1bb0*/  CALL.REL.NOINC `($__internal_2_$__cuda_sm20_sqrt_rn_f32_slowpath) ;  /* 0x0000000000607944 */ /* 0x00dfea0003c00000 */
[----:B------:R-:W-:Y:S01]  /*1bc0*/  IMAD.MOV.U32 R2, RZ, RZ, R0 ;  /* 0x000000ffff027224 */ /* 0x000fe200078e0000 */
[----:B------:R-:W-:Y:S06]  /*1bd0*/  BRA `(.L_x_98) ;  /* 0x0000000000107947 */ /* 0x000fec0003800000 */
.L_x_97:
[C---:B--23--:R-:W-:Y:S01]  /*1be0*/  FMUL.FTZ R3, R5.reuse, R0 ;  /* 0x0000000005037220 */ /* 0x04cfe20000410000 */
[----:B------:R-:W-:-:S03]  /*1bf0*/  FMUL.FTZ R2, R5, 0.5 ;  /* 0x3f00000005027820 */ /* 0x000fc60000410000 */
[----:B------:R-:W-:-:S04]  /*1c00*/  FFMA R0, -R3, R3, R0 ;  /* 0x0000000303007223 */ /* 0x000fc80000000100 */
[----:B------:R-:W-:-:S07]  /*1c10*/  FFMA R2, R0, R2, R3 ;  /* 0x0000000200027223 */ /* 0x000fce0000000003 */
.L_x_98:
[----:B------:R-:W-:Y:S05]  /*1c20*/  BSYNC.RECONVERGENT B0 ;  /* 0x0000000000007941 */ /* 0x000fea0003800200 */
.L_x_96:
[----:B------:R-:W1:Y:S01]  /*1c30*/  MUFU.RCP R0, R9 ;  /* 0x0000000900007308 */ /* 0x000e620000001000 */
[----:B------:R-:W-:Y:S07]  /*1c40*/  BSSY.RECONVERGENT B0, `(.L_x_99) ;  /* 0x000000d000007945 */ /* 0x000fee0003800200 */
[----:B------:R-:W2:Y:S01]  /*1c50*/  FCHK P0, R2, R9 ;  /* 0x0000000902007302 */ /* 0x000ea20000000000 */
[----:B-1----:R-:W-:-:S04]  /*1c60*/  FFMA R3, R0, -R9, 1 ;  /* 0x3f80000000037423 */ /* 0x002fc80000000809 */
[----:B------:R-:W-:-:S04]  /*1c70*/  FFMA R0, R0, R3, R0 ;  /* 0x0000000300007223 */ /* 0x000fc80000000000 */
[----:B------:R-:W-:-:S04]  /*1c80*/  FFMA R3, R0, R2, RZ ;  /* 0x0000000200037223 */ /* 0x000fc800000000ff */
[----:B------:R-:W-:-:S04]  /*1c90*/  FFMA R4, R3, -R9, R2 ;  /* 0x8000000903047223 */ /* 0x000fc80000000002 */
[----:B------:R-:W-:Y:S01]  /*1ca0*/  FFMA R3, R0, R4, R3 ;  /* 0x0000000400037223 */ /* 0x000fe20000000003 */
[----:B--2---:R-:W-:Y:S06]  /*1cb0*/  @!P0 BRA `(.L_x_100) ;  /* 0x0000000000148947 */ /* 0x004fec0003800000 */
[----:B------:R-:W-:Y:S01]  /*1cc0*/  MOV R0, R2 ;  /* 0x0000000200007202 */ /* 0x000fe20000000f00 */
[----:B------:R-:W-:Y:S01]  /*1cd0*/  IMAD.MOV.U32 R23, RZ, RZ, R9 ;  /* 0x000000ffff177224 */ /* 0x000fe200078e0009 */
[----:B------:R-:W-:-:S07]  /*1ce0*/  MOV R10, 0x1d00 ;  /* 0x00001d00000a7802 */ /* 0x000fce0000000f00 */
[----:B0-----:R-:W-:Y:S05]  /*1cf0*/  CALL.REL.NOINC `($__internal_3_$__cuda_sm3x_div_rn_noftz_f32_slowpath) ;  /* 0x00000000006c7944 */ /* 0x001fea0003c00000 */
[----:B------:R-:W-:-:S07]  /*1d00*/  MOV R3, R0 ;  /* 0x0000000000037202 */ /* 0x000fce0000000f00 */
.L_x_100:
[----:B------:R-:W-:Y:S05]  /*1d10*/  BSYNC.RECONVERGENT B0 ;  /* 0x0000000000007941 */ /* 0x000fea0003800200 */
.L_x_99:
[----:B------:R-:W-:Y:S01]  /*1d20*/  STG.E desc[UR8][R14.64+0x8], R3 ;  /* 0x000008030e007986 */ /* 0x000fe2000c101908 */
[----:B------:R-:W-:Y:S05]  /*1d30*/  EXIT ;  /* 0x000000000000794d */ /* 0x000fea0003800000 */
        .weak           $__internal_2_$__cuda_sm20_sqrt_rn_f32_slowpath
        .type           $__internal_2_$__cuda_sm20_sqrt_rn_f32_slowpath,@function
        .size           $__internal_2_$__cuda_sm20_sqrt_rn_f32_slowpath,($__internal_3_$__cuda_sm3x_div_rn_noftz_f32_slowpath - $__internal_2_$__cuda_sm20_sqrt_rn_f32_slowpath)
$__internal_2_$__cuda_sm20_sqrt_rn_f32_slowpath:
[----:B------:R-:W-:-:S13]  /*1d40*/  LOP3.LUT P0, RZ, R0, 0x7fffffff, RZ, 0xc0, !PT ;  /* 0x7fffffff00ff7812 */ /* 0x000fda000780c0ff */
[----:B------:R-:W-:Y:S01]  /*1d50*/  @!P0 IMAD.MOV.U32 R2, RZ, RZ, R0 ;  /* 0x000000ffff028224 */ /* 0x000fe200078e0000 */
[----:B------:R-:W-:Y:S06]  /*1d60*/  @!P0 BRA `(.L_x_101) ;  /* 0x0000000000408947 */ /* 0x000fec0003800000 */
[----:B------:R-:W-:-:S13]  /*1d70*/  FSETP.GEU.FTZ.AND P0, PT, R0, RZ, PT ;  /* 0x000000ff0000720b */ /* 0x000fda0003f1e000 */
[----:B------:R-:W-:Y:S01]  /*1d80*/  @!P0 MOV R2, 0x7fffffff ;  /* 0x7fffffff00028802 */ /* 0x000fe20000000f00 */
[----:B------:R-:W-:Y:S06]  /*1d90*/  @!P0 BRA `(.L_x_101) ;  /* 0x0000000000348947 */ /* 0x000fec0003800000 */
[----:B------:R-:W-:-:S13]  /*1da0*/  FSETP.GTU.FTZ.AND P0, PT, |R0|, +INF , PT ;  /* 0x7f8000000000780b */ /* 0x000fda0003f1c200 */
[----:B------:R-:W-:Y:S01]  /*1db0*/  @P0 FADD.FTZ R2, R0, 1 ;  /* 0x3f80000000020421 */ /* 0x000fe20000010000 */
[----:B------:R-:W-:Y:S06]  /*1dc0*/  @P0 BRA `(.L_x_101) ;  /* 0x0000000000280947 */ /* 0x000fec0003800000 */
[----:B------:R-:W-:-:S13]  /*1dd0*/  FSETP.NEU.FTZ.AND P0, PT, |R0|, +INF , PT ;  /* 0x7f8000000000780b */ /* 0x000fda0003f1d200 */
[----:B------:R-:W-:-:S04]  /*1de0*/  @P0 FFMA R3, R0, 1.84467440737095516160e+19, RZ ;  /* 0x5f80000000030823 */ /* 0x000fc800000000ff */
[----:B------:R-:W0:Y:S02]  /*1df0*/  @P0 MUFU.RSQ R2, R3 ;  /* 0x0000000300020308 */ /* 0x000e240000001400 */
[----:B0-----:R-:W-:Y:S01]  /*1e00*/  @P0 FMUL.FTZ R4, R3, R2 ;  /* 0x0000000203040220 */ /* 0x001fe20000410000 */
[----:B------:R-:W-:Y:S01]  /*1e10*/  @P0 FMUL.FTZ R6, R2, 0.5 ;  /* 0x3f00000002060820 */ /* 0x000fe20000410000 */
[----:B------:R-:W-:Y:S02]  /*1e20*/  @!P0 IMAD.MOV.U32 R2, RZ, RZ, R0 ;  /* 0x000000ffff028224 */ /* 0x000fe400078e0000 */
[----:B------:R-:W-:-:S04]  /*1e30*/  @P0 FADD.FTZ R5, -R4, -RZ ;  /* 0x800000ff04050221 */ /* 0x000fc80000010100 */
[----:B------:R-:W-:-:S04]  /*1e40*/  @P0 FFMA R5, R4, R5, R3 ;  /* 0x0000000504050223 */ /* 0x000fc80000000003 */
[----:B------:R-:W-:-:S04]  /*1e50*/  @P0 FFMA R5, R5, R6, R4 ;  /* 0x0000000605050223 */ /* 0x000fc80000000004 */
[----:B------:R-:W-:-:S07]  /*1e60*/  @P0 FMUL.FTZ R2, R5, 2.3283064365386962891e-10 ;  /* 0x2f80000005020820 */ /* 0x000fce0000410000 */
.L_x_101:
[----:B------:R-:W-:Y:S01]  /*1e70*/  HFMA2 R3, -RZ, RZ, 0, 0 ;  /* 0x00000000ff037431 */ /* 0x000fe200000001ff */
[----:B------:R-:W-:Y:S01]  /*1e80*/  MOV R0, R2 ;  /* 0x0000000200007202 */ /* 0x000fe20000000f00 */
[----:B------:R-:W-:-:S04]  /*1e90*/  IMAD.MOV.U32 R2, RZ, RZ, R7 ;  /* 0x000000ffff027224 */ /* 0x000fc800078e0007 */
[----:B------:R-:W-:Y:S05]  /*1ea0*/  RET.REL.NODEC R2 `(_Z8gaussRegPfS_S_f) ;  /* 0xffffffe002547950 */ /* 0x000fea0003c3ffff */
        .weak           $__internal_3_$__cuda_sm3x_div_rn_noftz_f32_slowpath
        .type           $__internal_3_$__cuda_sm3x_div_rn_noftz_f32_slowpath,@function
        .size           $__internal_3_$__cuda_sm3x_div_rn_noftz_f32_slowpath,(.L_x_117 - $__internal_3_$__cuda_sm3x_div_rn_noftz_f32_slowpath)
$__internal_3_$__cuda_sm3x_div_rn_noftz_f32_slowpath:
[----:B------:R-:W-:Y:S01]  /*1eb0*/  SHF.R.U32.HI R11, RZ, 0x17, R23 ;  /* 0x00000017ff0b7819 */ /* 0x000fe20000011617 */
[----:B------:R-:W-:Y:S01]  /*1ec0*/  BSSY.RECONVERGENT B1, `(.L_x_102) ;  /* 0x0000062000017945 */ /* 0x000fe20003800200 */
[----:B------:R-:W-:Y:S02]  /*1ed0*/  SHF.R.U32.HI R20, RZ, 0x17, R0 ;  /* 0x00000017ff147819 */ /* 0x000fe40000011600 */
        /* <DEDUP_REMOVED lines=31> */
.L_x_103:
[----:B------:R-:W-:Y:S01]  /*20d0*/  LEA R22, R11, 0xc0800000, 0x17 ;  /* 0xc08000000b167811 */ /* 0x000fe200078eb8ff */
[----:B------:R-:W-:Y:S01]  /*20e0*/  BSSY.RECONVERGENT B2, `(.L_x_108) ;  /* 0x0000036000027945 */ /* 0x000fe20003800200 */
[----:B------:R-:W-:-:S03]  /*20f0*/  IADD3 R20, PT, PT, R20, -0x7f, RZ ;  /* 0xffffff8114147810 */ /* 0x000fc60007ffe0ff */
[----:B------:R-:W-:Y:S02]  /*2100*/  IMAD.IADD R27, R23, 0x1, -R22 ;  /* 0x00000001171b7824 */ /* 0x000fe400078e0a16 */
[----:B------:R-:W-:Y:S02]  /*2110*/  IMAD R0, R20, -0x800000, R0 ;  /* 0xff80000014007824 */ /* 0x000fe400078e0200 */
[----:B------:R-:W0:Y:S01]  /*2120*/  MUFU.RCP R22, R27 ;  /* 0x0000001b00167308 */ /* 0x000e220000001000 */
[----:B------:R-:W-:-:S04]  /*2130*/  FADD.FTZ R21, -R27, -RZ ;  /* 0x800000ff1b157221 */ /* 0x000fc80000010100 */
[----:B0-----:R-:W-:-:S04]  /*2140*/  FFMA R23, R22, R21, 1 ;  /* 0x3f80000016177423 */ /* 0x001fc80000000015 */
[----:B------:R-:W-:-:S04]  /*2150*/  FFMA R23, R22, R23, R22 ;  /* 0x0000001716177223 */ /* 0x000fc80000000016 */
[----:B------:R-:W-:-:S04]  /*2160*/  FFMA R22, R0, R23, RZ ;  /* 0x0000001700167223 */ /* 0x000fc800000000ff */
[----:B------:R-:W-:-:S04]  /*2170*/  FFMA R25, R21, R22, R0 ;  /* 0x0000001615197223 */ /* 0x000fc80000000000 */
[----:B------:R-:W-:Y:S01]  /*2180*/  FFMA R22, R23, R25, R22 ;  /* 0x0000001917167223 */ /* 0x000fe20000000016 */
[----:B------:R-:W-:-:S03]  /*2190*/  IADD3 R25, PT, PT, R20, 0x7f, -R11 ;  /* 0x0000007f14197810 */ /* 0x000fc60007ffe80b */
[----:B------:R-:W-:Y:S02]  /*21a0*/  FFMA R21, R21, R22, R0 ;  /* 0x0000001615157223 */ /* 0x000fe40000000000 */
[----:B------:R-:W-:Y:S02]  /*21b0*/  IMAD.IADD R25, R25, 0x1, R18 ;  /* 0x0000000119197824 */ /* 0x000fe400078e0212 */
        /* <DEDUP_REMOVED lines=14> */
[CCC-:B------:R-:W-:Y:S01]  /*22a0*/  FFMA.RZ R18, R23.reuse, R21.reuse, R22.reuse ;  /* 0x0000001517127223 */ /* 0x1c0fe2000000c016 */
[CCC-:B------:R-:W-:Y:S01]  /*22b0*/  FFMA.RP R20, R23.reuse, R21.reuse, R22.reuse ;  /* 0x0000001517147223 */ /* 0x1c0fe20000008016 */
[----:B------:R-:W-:Y:S01]  /*22c0*/  FFMA.RM R23, R23, R21, R22 ;  /* 0x0000001517177223 */ /* 0x000fe20000004016 */
[C---:B------:R-:W-:Y:S02]  /*22d0*/  IADD3 R21, PT, PT, R11.reuse, 0x20, RZ ;  /* 0x000000200b157810 */ /* 0x040fe40007ffe0ff */
[----:B------:R-:W-:Y:S02]  /*22e0*/  LOP3.LUT R18, R18, 0x7fffff, RZ, 0xc0, !PT ;  /* 0x007fffff12127812 */ /* 0x000fe400078ec0ff */
[C---:B------:R-:W-:Y:S02]  /*22f0*/  ISETP.NE.AND P2, PT, R11.reuse, RZ, PT ;  /* 0x000000ff0b00720c */ /* 0x040fe40003f45270 */
[----:B------:R-:W-:Y:S02]  /*2300*/  LOP3.LUT R18, R18, 0x800000, RZ, 0xfc, !PT ;  /* 0x0080000012127812 */ /* 0x000fe400078efcff */
[----:B------:R-:W-:-:S02]  /*2310*/  ISETP.NE.AND P1, PT, R11, RZ, PT ;  /* 0x000000ff0b00720c */ /* 0x000fc40003f25270 */
        /* <DEDUP_REMOVED lines=14> */
.L_x_110:
[----:B------:R-:W-:-:S04]  /*2400*/  LOP3.LUT R0, R0, 0x80000000, RZ, 0xc0, !PT ;  /* 0x8000000000007812 */ /* 0x000fc800078ec0ff */
[----:B------:R-:W-:Y:S01]  /*2410*/  LOP3.LUT R0, R0, 0x7f800000, RZ, 0xfc, !PT ;  /* 0x7f80000000007812 */ /* 0x000fe200078efcff */
[----:B------:R-:W-:Y:S06]  /*2420*/  BRA `(.L_x_111) ;  /* 0x0000000000047947 */ /* 0x000fec0003800000 */
.L_x_109:
[----:B------:R-:W-:-:S07]  /*2430*/  LEA R0, R25, R0, 0x17 ;  /* 0x0000000019007211 */ /* 0x000fce00078eb8ff */
.L_x_111:
[----:B------:R-:W-:Y:S05]  /*2440*/  BSYNC.RECONVERGENT B2 ;  /* 0x0000000000027941 */ /* 0x000fea0003800200 */
.L_x_108:
[----:B------:R-:W-:Y:S05]  /*2450*/  BRA `(.L_x_112) ;  /* 0x0000000000207947 */ /* 0x000fea0003800000 */
.L_x_107:
[----:B------:R-:W-:-:S04]  /*2460*/  LOP3.LUT R0, R23, 0x80000000, R0, 0x48, !PT ;  /* 0x8000000017007812 */ /* 0x000fc800078e4800 */
[----:B------:R-:W-:Y:S01]  /*2470*/  LOP3.LUT R0, R0, 0x7f800000, RZ, 0xfc, !PT ;  /* 0x7f80000000007812 */ /* 0x000fe200078efcff */
[----:B------:R-:W-:Y:S06]  /*2480*/  BRA `(.L_x_112) ;  /* 0x0000000000147947 */ /* 0x000fec0003800000 */
.L_x_106:
[----:B------:R-:W-:Y:S01]  /*2490*/  LOP3.LUT R0, R23, 0x80000000, R0, 0x48, !PT ;  /* 0x8000000017007812 */ /* 0x000fe200078e4800 */
[----:B------:R-:W-:Y:S06]  /*24a0*/  BRA `(.L_x_112) ;  /* 0x00000000000c7947 */ /* 0x000fec0003800000 */
.L_x_105:
[----:B------:R-:W0:Y:S01]  /*24b0*/  MUFU.RSQ R0, -QNAN ;  /* 0xffc0000000007908 */ /* 0x000e220000001400 */
[----:B------:R-:W-:Y:S05]  /*24c0*/  BRA `(.L_x_112) ;  /* 0x0000000000047947 */ /* 0x000fea0003800000 */
.L_x_104:
[----:B------:R-:W-:-:S07]  /*24d0*/  FADD.FTZ R0, R0, R23 ;  /* 0x0000001700007221 */ /* 0x000fce0000010000 */
.L_x_112:
[----:B------:R-:W-:Y:S05]  /*24e0*/  BSYNC.RECONVERGENT B1 ;  /* 0x0000000000017941 */ /* 0x000fea0003800200 */
.L_x_102:
[----:B------:R-:W-:-:S04]  /*24f0*/  HFMA2 R11, -RZ, RZ, 0, 0 ;  /* 0x00000000ff0b7431 */ /* 0x000fc800000001ff */
[----:B0-----:R-:W-:Y:S05]  /*2500*/  RET.REL.NODEC R10 `(_Z8gaussRegPfS_S_f) ;  /* 0xffffffd80abc7950 */ /* 0x001fea0003c3ffff */
.L_x_113:
        /* <DEDUP_REMOVED lines=15> */
.L_x_117:


//--------------------- .nv.shared.reserved.0     --------------------------
	.section	.nv.shared.reserved.0,"aw",@nobits
	.weak		__nv_reservedSMEM_offset_0_alias
	.size		__nv_reservedSMEM_offset_0_alias, 0, 64
	.other		__nv_reservedSMEM_offset_0_alias,@"STO_CUDA_RESERVED_SHARED STV_DEFAULT"
__nv_reservedSMEM_offset_0_alias:
	.zero		0
	.zero		64


//--------------------- .nv.constant0._Z15integrateBoundsPfS_S_S_b --------------------------
	.section	.nv.constant0._Z15integrateBoundsPfS_S_S_b,"a",@progbits
	.sectionflags	@""
	.align	4
.nv.constant0._Z15integrateBoundsPfS_S_S_b:
	.zero		929


//--------------------- .nv.constant0._Z11integrateLRPfS_S_S_b --------------------------
	.section	.nv.constant0._Z11integrateLRPfS_S_S_b,"a",@progbits
	.sectionflags	@""
	.align	4
.nv.constant0._Z11integrateLRPfS_S_S_b:
	.zero		929


//--------------------- .nv.constant0._Z9findPeaksPfS_S_ --------------------------
	.section	.nv.constant0._Z9findPeaksPfS_S_,"a",@progbits
	.sectionflags	@""
	.align	4
.nv.constant0._Z9findPeaksPfS_S_:
	.zero		920


//--------------------- .nv.constant0._Z8gaussRegPfS_S_f --------------------------
	.section	.nv.constant0._Z8gaussRegPfS_S_f,"a",@progbits
	.sectionflags	@""
	.align	4
.nv.constant0._Z8gaussRegPfS_S_f:
	.zero		924


//--------------------- SYMBOLS --------------------------

	.type		.nv.reservedSmem.offset0,@object
	.size		.nv.reservedSmem.offset0,0x4
